//
// Generated by NVIDIA NVVM Compiler
//
// Compiler Build ID: CL-36424714
// Cuda compilation tools, release 13.0, V13.0.88
// Based on NVVM 20.0.0
//

.version 9.0
.target sm_100
.address_size 64

	// .globl	_Z16hellocuda_kernelPdS_S_y
.func  (.param .align 16 .b8 func_retval0[16]) __internal_trig_reduction_slowpathd
(
	.param .b64 __internal_trig_reduction_slowpathd_param_0
)
;
.global .align 8 .b8 __cudart_i2opi_d[144] = {8, 93, 141, 31, 177, 95, 251, 107, 234, 146, 82, 138, 247, 57, 7, 61, 123, 241, 229, 235, 199, 186, 39, 117, 45, 234, 95, 158, 102, 63, 70, 79, 183, 9, 203, 39, 207, 126, 54, 109, 31, 109, 10, 90, 139, 17, 47, 239, 15, 152, 5, 222, 255, 151, 248, 31, 59, 40, 249, 189, 139, 95, 132, 156, 244, 57, 83, 131, 57, 214, 145, 57, 65, 126, 95, 180, 38, 112, 156, 233, 132, 68, 187, 46, 245, 53, 130, 232, 62, 167, 41, 177, 28, 235, 29, 254, 28, 146, 209, 9, 234, 46, 73, 6, 224, 210, 77, 66, 58, 110, 36, 183, 97, 197, 187, 222, 171, 99, 81, 254, 65, 144, 67, 60, 153, 149, 98, 219, 192, 221, 52, 245, 209, 87, 39, 252, 41, 21, 68, 78, 110, 131, 249, 162};
.global .align 16 .b8 __cudart_sin_cos_coeffs[128] = {70, 210, 176, 44, 241, 229, 90, 190, 146, 227, 172, 105, 227, 29, 199, 62, 161, 98, 219, 25, 160, 1, 42, 191, 24, 8, 17, 17, 17, 17, 129, 63, 84, 85, 85, 85, 85, 85, 197, 191, 0, 0, 0, 0, 0, 0, 0, 0, 0, 0, 0, 0, 0, 0, 0, 0, 100, 129, 253, 32, 131, 255, 168, 189, 40, 133, 239, 193, 167, 238, 33, 62, 217, 230, 6, 142, 79, 126, 146, 190, 233, 188, 221, 25, 160, 1, 250, 62, 71, 93, 193, 22, 108, 193, 86, 191, 81, 85, 85, 85, 85, 85, 165, 63, 0, 0, 0, 0, 0, 0, 224, 191, 0, 0, 0, 0, 0, 0, 240, 63};

.visible .entry _Z16hellocuda_kernelPdS_S_y(
	.param .u64 .ptr .align 1 _Z16hellocuda_kernelPdS_S_y_param_0,
	.param .u64 .ptr .align 1 _Z16hellocuda_kernelPdS_S_y_param_1,
	.param .u64 .ptr .align 1 _Z16hellocuda_kernelPdS_S_y_param_2,
	.param .u64 _Z16hellocuda_kernelPdS_S_y_param_3
)
{
	.reg .pred 	%p<10>;
	.reg .b32 	%r<29>;
	.reg .b64 	%rd<21>;
	.reg .b64 	%fd<80>;

	ld.param.u64 	%rd3, [_Z16hellocuda_kernelPdS_S_y_param_0];
	ld.param.u64 	%rd4, [_Z16hellocuda_kernelPdS_S_y_param_1];
	ld.param.u64 	%rd5, [_Z16hellocuda_kernelPdS_S_y_param_2];
	ld.param.u64 	%rd6, [_Z16hellocuda_kernelPdS_S_y_param_3];
	mov.u32 	%r11, %ctaid.x;
	mov.u32 	%r12, %ntid.x;
	mov.u32 	%r13, %tid.x;
	mad.lo.s32 	%r14, %r11, %r12, %r13;
	cvt.u64.u32 	%rd1, %r14;
	setp.le.u64 	%p1, %rd6, %rd1;
	@%p1 bra 	$L__BB0_12;
	cvta.to.global.u64 	%rd7, %rd3;
	cvta.to.global.u64 	%rd8, %rd4;
	cvta.to.global.u64 	%rd9, %rd5;
	shl.b64 	%rd10, %rd1, 3;
	add.s64 	%rd11, %rd7, %rd10;
	ld.global.f64 	%fd17, [%rd11];
	sqrt.rn.f64 	%fd18, %fd17;
	add.s64 	%rd12, %rd8, %rd10;
	ld.global.f64 	%fd19, [%rd12];
	sqrt.rn.f64 	%fd20, %fd19;
	mul.f64 	%fd1, %fd18, %fd20;
	add.s64 	%rd2, %rd9, %rd10;
	st.global.f64 	[%rd2], %fd1;
	ld.global.f64 	%fd21, [%rd11];
	ld.global.f64 	%fd22, [%rd12];
	sub.f64 	%fd2, %fd21, %fd22;
	div.rn.f64 	%fd3, %fd21, %fd22;
	abs.f64 	%fd4, %fd2;
	setp.neu.f64 	%p2, %fd4, 0d7FF0000000000000;
	@%p2 bra 	$L__BB0_3;
	mov.f64 	%fd28, 0d0000000000000000;
	mul.rn.f64 	%fd77, %fd2, %fd28;
	mov.b32 	%r26, 1;
	bra.uni 	$L__BB0_6;
$L__BB0_3:
	mul.f64 	%fd23, %fd2, 0d3FE45F306DC9C883;
	cvt.rni.s32.f64 	%r25, %fd23;
	cvt.rn.f64.s32 	%fd24, %r25;
	fma.rn.f64 	%fd25, %fd24, 0dBFF921FB54442D18, %fd2;
	fma.rn.f64 	%fd26, %fd24, 0dBC91A62633145C00, %fd25;
	fma.rn.f64 	%fd77, %fd24, 0dB97B839A252049C0, %fd26;
	setp.ltu.f64 	%p3, %fd4, 0d41E0000000000000;
	@%p3 bra 	$L__BB0_5;
	{ // callseq 0, 0
	.param .b64 param0;
	st.param.f64 	[param0], %fd2;
	.param .align 16 .b8 retval0[16];
	call.uni (retval0), 
	__internal_trig_reduction_slowpathd, 
	(
	param0
	);
	ld.param.f64 	%fd77, [retval0];
	ld.param.b32 	%r25, [retval0+8];
	} // callseq 0
$L__BB0_5:
	add.s32 	%r26, %r25, 1;
$L__BB0_6:
	shl.b32 	%r17, %r26, 6;
	cvt.u64.u32 	%rd13, %r17;
	and.b64  	%rd14, %rd13, 64;
	mov.u64 	%rd15, __cudart_sin_cos_coeffs;
	add.s64 	%rd16, %rd15, %rd14;
	mul.rn.f64 	%fd29, %fd77, %fd77;
	and.b32  	%r18, %r26, 1;
	setp.eq.b32 	%p4, %r18, 1;
	selp.f64 	%fd30, 0dBDA8FF8320FD8164, 0d3DE5DB65F9785EBA, %p4;
	ld.global.nc.v2.f64 	{%fd31, %fd32}, [%rd16];
	fma.rn.f64 	%fd33, %fd30, %fd29, %fd31;
	fma.rn.f64 	%fd34, %fd33, %fd29, %fd32;
	ld.global.nc.v2.f64 	{%fd35, %fd36}, [%rd16+16];
	fma.rn.f64 	%fd37, %fd34, %fd29, %fd35;
	fma.rn.f64 	%fd38, %fd37, %fd29, %fd36;
	ld.global.nc.v2.f64 	{%fd39, %fd40}, [%rd16+32];
	fma.rn.f64 	%fd41, %fd38, %fd29, %fd39;
	fma.rn.f64 	%fd42, %fd41, %fd29, %fd40;
	fma.rn.f64 	%fd43, %fd42, %fd77, %fd77;
	fma.rn.f64 	%fd44, %fd42, %fd29, 0d3FF0000000000000;
	selp.f64 	%fd45, %fd44, %fd43, %p4;
	and.b32  	%r19, %r26, 2;
	setp.eq.s32 	%p5, %r19, 0;
	mov.f64 	%fd46, 0d0000000000000000;
	sub.f64 	%fd47, %fd46, %fd45;
	selp.f64 	%fd10, %fd45, %fd47, %p5;
	abs.f64 	%fd11, %fd3;
	setp.neu.f64 	%p6, %fd11, 0d7FF0000000000000;
	@%p6 bra 	$L__BB0_8;
	mov.f64 	%fd53, 0d0000000000000000;
	mul.rn.f64 	%fd79, %fd3, %fd53;
	mov.b32 	%r28, 1;
	bra.uni 	$L__BB0_11;
$L__BB0_8:
	mul.f64 	%fd48, %fd3, 0d3FE45F306DC9C883;
	cvt.rni.s32.f64 	%r27, %fd48;
	cvt.rn.f64.s32 	%fd49, %r27;
	fma.rn.f64 	%fd50, %fd49, 0dBFF921FB54442D18, %fd3;
	fma.rn.f64 	%fd51, %fd49, 0dBC91A62633145C00, %fd50;
	fma.rn.f64 	%fd79, %fd49, 0dB97B839A252049C0, %fd51;
	setp.ltu.f64 	%p7, %fd11, 0d41E0000000000000;
	@%p7 bra 	$L__BB0_10;
	{ // callseq 1, 0
	.param .b64 param0;
	st.param.f64 	[param0], %fd3;
	.param .align 16 .b8 retval0[16];
	call.uni (retval0), 
	__internal_trig_reduction_slowpathd, 
	(
	param0
	);
	ld.param.f64 	%fd79, [retval0];
	ld.param.b32 	%r27, [retval0+8];
	} // callseq 1
$L__BB0_10:
	add.s32 	%r28, %r27, 1;
$L__BB0_11:
	shl.b32 	%r22, %r28, 6;
	cvt.u64.u32 	%rd17, %r22;
	and.b64  	%rd18, %rd17, 64;
	add.s64 	%rd20, %rd15, %rd18;
	mul.rn.f64 	%fd54, %fd79, %fd79;
	and.b32  	%r23, %r28, 1;
	setp.eq.b32 	%p8, %r23, 1;
	selp.f64 	%fd55, 0dBDA8FF8320FD8164, 0d3DE5DB65F9785EBA, %p8;
	ld.global.nc.v2.f64 	{%fd56, %fd57}, [%rd20];
	fma.rn.f64 	%fd58, %fd55, %fd54, %fd56;
	fma.rn.f64 	%fd59, %fd58, %fd54, %fd57;
	ld.global.nc.v2.f64 	{%fd60, %fd61}, [%rd20+16];
	fma.rn.f64 	%fd62, %fd59, %fd54, %fd60;
	fma.rn.f64 	%fd63, %fd62, %fd54, %fd61;
	ld.global.nc.v2.f64 	{%fd64, %fd65}, [%rd20+32];
	fma.rn.f64 	%fd66, %fd63, %fd54, %fd64;
	fma.rn.f64 	%fd67, %fd66, %fd54, %fd65;
	fma.rn.f64 	%fd68, %fd67, %fd79, %fd79;
	fma.rn.f64 	%fd69, %fd67, %fd54, 0d3FF0000000000000;
	selp.f64 	%fd70, %fd69, %fd68, %p8;
	and.b32  	%r24, %r28, 2;
	setp.eq.s32 	%p9, %r24, 0;
	mov.f64 	%fd71, 0d0000000000000000;
	sub.f64 	%fd72, %fd71, %fd70;
	selp.f64 	%fd73, %fd70, %fd72, %p9;
	mul.f64 	%fd74, %fd10, %fd73;
	div.rn.f64 	%fd75, %fd1, %fd74;
	st.global.f64 	[%rd2], %fd75;
$L__BB0_12:
	ret;

}
.func  (.param .align 16 .b8 func_retval0[16]) __internal_trig_reduction_slowpathd(
	.param .b64 __internal_trig_reduction_slowpathd_param_0
)
{
	.local .align 8 .b8 	__local_depot1[40];
	.reg .b64 	%SP;
	.reg .b64 	%SPL;
	.reg .pred 	%p<10>;
	.reg .b32 	%r<47>;
	.reg .b64 	%rd<74>;
	.reg .b64 	%fd<5>;

	mov.u64 	%SPL, __local_depot1;
	ld.param.f64 	%fd4, [__internal_trig_reduction_slowpathd_param_0];
	add.u64 	%rd1, %SPL, 0;
	{
	.reg .b32 %temp; 
	mov.b64 	{%temp, %r1}, %fd4;
	}
	shr.u32 	%r2, %r1, 20;
	and.b32  	%r3, %r2, 2047;
	setp.eq.s32 	%p1, %r3, 2047;
	mov.b32 	%r46, 0;
	@%p1 bra 	$L__BB1_9;
	add.s32 	%r20, %r3, -1024;
	mov.b64 	%rd20, %fd4;
	shl.b64 	%rd2, %rd20, 11;
	shr.u32 	%r4, %r20, 6;
	sub.s32 	%r45, 15, %r4;
	sub.s32 	%r21, 19, %r4;
	setp.lt.u32 	%p2, %r20, 128;
	selp.b32 	%r6, 18, %r21, %p2;
	setp.ge.s32 	%p3, %r45, %r6;
	mov.b64 	%rd70, 0;
	@%p3 bra 	$L__BB1_4;
	add.s32 	%r23, %r6, %r4;
	neg.s32 	%r43, %r23;
	or.b64  	%rd3, %rd2, -9223372036854775808;
	mov.b64 	%rd70, 0;
	mov.b32 	%r42, 0;
	mov.u64 	%rd25, __cudart_i2opi_d;
	mov.u32 	%r44, %r45;
$L__BB1_3:
	.pragma "nounroll";
	mul.wide.s32 	%rd22, %r42, 8;
	add.s64 	%rd23, %rd1, %rd22;
	mul.wide.s32 	%rd24, %r44, 8;
	add.s64 	%rd26, %rd25, %rd24;
	ld.global.nc.u64 	%rd27, [%rd26];
	{
	.reg .u32 %r0, %r1, %r2, %r3, %alo, %ahi, %blo, %bhi, %clo, %chi;
	mov.b64 	{%alo,%ahi}, %rd27;
	mov.b64 	{%blo,%bhi}, %rd3;
	mov.b64 	{%clo,%chi}, %rd70;
	mad.lo.cc.u32 	%r0, %alo, %blo, %clo;
	madc.hi.cc.u32 	%r1, %alo, %blo, %chi;
	madc.hi.u32 	%r2, %alo, %bhi, 0;
	mad.lo.cc.u32 	%r1, %alo, %bhi, %r1;
	madc.hi.cc.u32 	%r2, %ahi, %blo, %r2;
	madc.hi.u32 	%r3, %ahi, %bhi, 0;
	mad.lo.cc.u32 	%r1, %ahi, %blo, %r1;
	madc.lo.cc.u32 	%r2, %ahi, %bhi, %r2;
	addc.u32 	%r3, %r3, 0;
	mov.b64 	%rd28, {%r0,%r1};
	mov.b64 	%rd70, {%r2,%r3};
	}
	st.local.u64 	[%rd23], %rd28;
	add.s32 	%r44, %r44, 1;
	add.s32 	%r43, %r43, 1;
	add.s32 	%r42, %r42, 1;
	setp.ne.s32 	%p4, %r43, -15;
	mov.u32 	%r45, %r6;
	@%p4 bra 	$L__BB1_3;
$L__BB1_4:
	cvt.s64.s32 	%rd29, %r45;
	cvt.u64.u32 	%rd30, %r4;
	add.s64 	%rd31, %rd30, %rd29;
	shl.b64 	%rd32, %rd31, 3;
	add.s64 	%rd33, %rd1, %rd32;
	st.local.u64 	[%rd33+-120], %rd70;
	and.b32  	%r15, %r2, 63;
	ld.local.u64 	%rd72, [%rd1+16];
	ld.local.u64 	%rd71, [%rd1+24];
	setp.eq.s32 	%p5, %r15, 0;
	@%p5 bra 	$L__BB1_6;
	shl.b64 	%rd34, %rd71, %r15;
	shr.u64 	%rd35, %rd72, 1;
	xor.b32  	%r24, %r15, 63;
	shr.u64 	%rd36, %rd35, %r24;
	or.b64  	%rd71, %rd34, %rd36;
	ld.local.u64 	%rd37, [%rd1+8];
	shl.b64 	%rd38, %rd72, %r15;
	shr.u64 	%rd39, %rd37, 1;
	shr.u64 	%rd40, %rd39, %r24;
	or.b64  	%rd72, %rd38, %rd40;
$L__BB1_6:
	and.b32  	%r25, %r1, -2147483648;
	shr.u64 	%rd41, %rd71, 62;
	cvt.u32.u64 	%r26, %rd41;
	mov.b64 	{%r27, %r28}, %rd71;
	mov.b64 	{%r29, %r30}, %rd72;
	shf.l.wrap.b32 	%r31, %r30, %r27, 2;
	shf.l.wrap.b32 	%r32, %r27, %r28, 2;
	mov.b64 	%rd42, {%r31, %r32};
	shl.b64 	%rd43, %rd72, 2;
	shr.u64 	%rd44, %rd42, 63;
	cvt.u32.u64 	%r33, %rd44;
	add.s32 	%r34, %r33, %r26;
	setp.eq.s32 	%p6, %r25, 0;
	neg.s32 	%r35, %r34;
	selp.b32 	%r46, %r34, %r35, %p6;
	setp.gt.s64 	%p7, %rd42, -1;
	mov.b64 	%rd45, 0;
	{
	.reg .u32 %r0, %r1, %r2, %r3, %a0, %a1, %a2, %a3, %b0, %b1, %b2, %b3;
	mov.b64 	{%a0,%a1}, %rd45;
	mov.b64 	{%a2,%a3}, %rd45;
	mov.b64 	{%b0,%b1}, %rd43;
	mov.b64 	{%b2,%b3}, %rd42;
	sub.cc.u32 	%r0, %a0, %b0;
	subc.cc.u32 	%r1, %a1, %b1;
	subc.cc.u32 	%r2, %a2, %b2;
	subc.u32 	%r3, %a3, %b3;
	mov.b64 	%rd46, {%r0,%r1};
	mov.b64 	%rd47, {%r2,%r3};
	}
	xor.b32  	%r36, %r25, -2147483648;
	selp.b64 	%rd73, %rd42, %rd47, %p7;
	selp.b64 	%rd14, %rd43, %rd46, %p7;
	selp.b32 	%r17, %r25, %r36, %p7;
	clz.b64 	%r37, %rd73;
	cvt.u64.u32 	%rd15, %r37;
	setp.eq.s32 	%p8, %r37, 0;
	@%p8 bra 	$L__BB1_8;
	cvt.u32.u64 	%r38, %rd15;
	and.b32  	%r39, %r38, 63;
	shl.b64 	%rd48, %rd73, %r39;
	shr.u64 	%rd49, %rd14, 1;
	not.b32 	%r40, %r38;
	and.b32  	%r41, %r40, 63;
	shr.u64 	%rd50, %rd49, %r41;
	or.b64  	%rd73, %rd48, %rd50;
$L__BB1_8:
	mov.b64 	%rd51, -3958705157555305931;
	{
	.reg .u32 %r0, %r1, %r2, %r3, %alo, %ahi, %blo, %bhi;
	mov.b64 	{%alo,%ahi}, %rd73;
	mov.b64 	{%blo,%bhi}, %rd51;
	mul.lo.u32 	%r0, %alo, %blo;
	mul.hi.u32 	%r1, %alo, %blo;
	mad.lo.cc.u32 	%r1, %alo, %bhi, %r1;
	madc.hi.u32 	%r2, %alo, %bhi, 0;
	mad.lo.cc.u32 	%r1, %ahi, %blo, %r1;
	madc.hi.cc.u32 	%r2, %ahi, %blo, %r2;
	madc.hi.u32 	%r3, %ahi, %bhi, 0;
	mad.lo.cc.u32 	%r2, %ahi, %bhi, %r2;
	addc.u32 	%r3, %r3, 0;
	mov.b64 	%rd52, {%r0,%r1};
	mov.b64 	%rd53, {%r2,%r3};
	}
	setp.gt.s64 	%p9, %rd53, 0;
	{
	.reg .u32 %r0, %r1, %r2, %r3, %a0, %a1, %a2, %a3, %b0, %b1, %b2, %b3;
	mov.b64 	{%a0,%a1}, %rd52;
	mov.b64 	{%a2,%a3}, %rd53;
	mov.b64 	{%b0,%b1}, %rd52;
	mov.b64 	{%b2,%b3}, %rd53;
	add.cc.u32 	%r0, %a0, %b0;
	addc.cc.u32 	%r1, %a1, %b1;
	addc.cc.u32 	%r2, %a2, %b2;
	addc.u32 	%r3, %a3, %b3;
	mov.b64 	%rd54, {%r0,%r1};
	mov.b64 	%rd55, {%r2,%r3};
	}
	selp.b64 	%rd56, %rd55, %rd53, %p9;
	selp.s64 	%rd57, -1, 0, %p9;
	sub.s64 	%rd58, %rd57, %rd15;
	cvt.u64.u32 	%rd59, %r17;
	shl.b64 	%rd60, %rd59, 32;
	add.s64 	%rd61, %rd56, 1;
	shr.u64 	%rd62, %rd61, 10;
	add.s64 	%rd63, %rd62, 1;
	shr.u64 	%rd64, %rd63, 1;
	shl.b64 	%rd65, %rd58, 52;
	add.s64 	%rd66, %rd65, %rd64;
	add.s64 	%rd67, %rd66, 4602678819172646912;
	or.b64  	%rd68, %rd67, %rd60;
	mov.b64 	%fd4, %rd68;
$L__BB1_9:
	st.param.f64 	[func_retval0], %fd4;
	st.param.b32 	[func_retval0+8], %r46;
	ret;

}


// ===== COMPILED SASS (sm_100) =====

	.target	sm_100

	.elftype	@"ET_EXEC"


//--------------------- .note.nv.tkinfo           --------------------------
	.section	.note.nv.tkinfo,"",@"SHT_NOTE"
	.sectionflags	@"SHF_NOTE_NV_TKINFO"
	.tkinfo
        /*0018*/ 	.word	0x00000002
        /*0030*/ 	.string	""
        /*0030*/ 	.string	"ptxas"
        /*0030*/ 	.string	"Cuda compilation tools, release 13.0, V13.0.88"
        /*0030*/ 	.string	"Build cuda_13.0.r13.0/compiler.36424714_0"
        /*0030*/ 	.string	"-arch sm_100 -m 64 "



//--------------------- .note.nv.cuinfo           --------------------------
	.section	.note.nv.cuinfo,"",@"SHT_NOTE"
	.sectionflags	@"SHF_NOTE_NV_CUINFO"
        /*0018*/ 	.short	0x0002
        /*001a*/ 	.short	0x0064
        /*001c*/ 	.short	0x0082
	.zero		2


//--------------------- .nv.info                  --------------------------
	.section	.nv.info,"",@"SHT_CUDA_INFO"
	.align	4


	//----- nvinfo : EIATTR_REGCOUNT
	.align		4
        /*0000*/ 	.byte	0x04, 0x2f
        /*0002*/ 	.short	(.L_3 - .L_2)
	.align		4
.L_2:
        /*0004*/ 	.word	index@(_Z16hellocuda_kernelPdS_S_y)
        /*0008*/ 	.word	0x00000020


	//----- nvinfo : EIATTR_FRAME_SIZE
	.align		4
.L_3:
        /*000c*/ 	.byte	0x04, 0x11
        /*000e*/ 	.short	(.L_5 - .L_4)
	.align		4
.L_4:
        /*0010*/ 	.word	index@($_Z16hellocuda_kernelPdS_S_y$__internal_trig_reduction_slowpathd)
        /*0014*/ 	.word	0x00000028


	//----- nvinfo : EIATTR_FRAME_SIZE
	.align		4
.L_5:
        /*0018*/ 	.byte	0x04, 0x11
        /*001a*/ 	.short	(.L_7 - .L_6)
	.align		4
.L_6:
        /*001c*/ 	.word	index@($__internal_1_$__cuda_sm20_dsqrt_rn_f64_mediumpath_v1)
        /*0020*/ 	.word	0x00000028


	//----- nvinfo : EIATTR_FRAME_SIZE
	.align		4
.L_7:
        /*0024*/ 	.byte	0x04, 0x11
        /*0026*/ 	.short	(.L_9 - .L_8)
	.align		4
.L_8:
        /*0028*/ 	.word	index@($__internal_0_$__cuda_sm20_div_rn_f64_full)
        /*002c*/ 	.word	0x00000028


	//----- nvinfo : EIATTR_FRAME_SIZE
	.align		4
.L_9:
        /*0030*/ 	.byte	0x04, 0x11
        /*0032*/ 	.short	(.L_11 - .L_10)
	.align		4
.L_10:
        /*0034*/ 	.word	index@(_Z16hellocuda_kernelPdS_S_y)
        /*0038*/ 	.word	0x00000028


	//----- nvinfo : EIATTR_MIN_STACK_SIZE
	.align		4
.L_11:
        /*003c*/ 	.byte	0x04, 0x12
        /*003e*/ 	.short	(.L_13 - .L_12)
	.align		4
.L_12:
        /*0040*/ 	.word	index@(_Z16hellocuda_kernelPdS_S_y)
        /*0044*/ 	.word	0x00000028
.L_13:


//--------------------- .nv.compat                --------------------------
	.section	.nv.compat,"",@"SHT_CUDA_COMPAT_INFO"
	.align	4
        /*0000*/ 	.byte	0x02, 0x09, 0x00, 0x00, 0x02, 0x02, 0x01, 0x00, 0x02, 0x05, 0x05, 0x00, 0x03, 0x07, 0x01, 0x01
        /*0010*/ 	.byte	0x02, 0x03, 0x00, 0x00, 0x02, 0x06, 0x01, 0x00, 0x04, 0x0b, 0x08, 0x00, 0x01, 0x00, 0x00, 0x00
        /*0020*/ 	.byte	0x00, 0x00, 0x00, 0x00


//--------------------- .nv.info._Z16hellocuda_kernelPdS_S_y --------------------------
	.section	.nv.info._Z16hellocuda_kernelPdS_S_y,"",@"SHT_CUDA_INFO"
	.sectionflags	@""
	.align	4


	//----- nvinfo : EIATTR_CUDA_API_VERSION
	.align		4
        /*0000*/ 	.byte	0x04, 0x37
        /*0002*/ 	.short	(.L_15 - .L_14)
.L_14:
        /*0004*/ 	.word	0x00000082


	//----- nvinfo : EIATTR_KPARAM_INFO
	.align		4
.L_15:
        /*0008*/ 	.byte	0x04, 0x17
        /*000a*/ 	.short	(.L_17 - .L_16)
.L_16:
        /*000c*/ 	.word	0x00000000
        /*0010*/ 	.short	0x0003
        /*0012*/ 	.short	0x0018
        /*0014*/ 	.byte	0x00, 0xf0, 0x21, 0x00


	//----- nvinfo : EIATTR_KPARAM_INFO
	.align		4
.L_17:
        /*0018*/ 	.byte	0x04, 0x17
        /*001a*/ 	.short	(.L_19 - .L_18)
.L_18:
        /*001c*/ 	.word	0x00000000
        /*0020*/ 	.short	0x0002
        /*0022*/ 	.short	0x0010
        /*0024*/ 	.byte	0x00, 0xf5, 0x21, 0x00


	//----- nvinfo : EIATTR_KPARAM_INFO
	.align		4
.L_19:
        /*0028*/ 	.byte	0x04, 0x17
        /*002a*/ 	.short	(.L_21 - .L_20)
.L_20:
        /*002c*/ 	.word	0x00000000
        /*0030*/ 	.short	0x0001
        /*0032*/ 	.short	0x0008
        /*0034*/ 	.byte	0x00, 0xf5, 0x21, 0x00


	//----- nvinfo : EIATTR_KPARAM_INFO
	.align		4
.L_21:
        /*0038*/ 	.byte	0x04, 0x17
        /*003a*/ 	.short	(.L_23 - .L_22)
.L_22:
        /*003c*/ 	.word	0x00000000
        /*0040*/ 	.short	0x0000
        /*0042*/ 	.short	0x0000
        /*0044*/ 	.byte	0x00, 0xf5, 0x21, 0x00


	//----- nvinfo : EIATTR_SPARSE_MMA_MASK
	.align		4
.L_23:
        /*0048*/ 	.byte	0x03, 0x50
        /*004a*/ 	.short	0x0000


	//----- nvinfo : EIATTR_MAXREG_COUNT
	.align		4
        /*004c*/ 	.byte	0x03, 0x1b
        /*004e*/ 	.short	0x00ff


	//----- nvinfo : EIATTR_MERCURY_ISA_VERSION
	.align		4
        /*0050*/ 	.byte	0x03, 0x5f
        /*0052*/ 	.short	0x0101


	//----- nvinfo : EIATTR_VRC_CTA_INIT_COUNT
	.align		4
        /*0054*/ 	.byte	0x02, 0x4a
	.zero		1
	.zero		1


	//----- nvinfo : EIATTR_EXIT_INSTR_OFFSETS
	.align		4
        /*0058*/ 	.byte	0x04, 0x1c
        /*005a*/ 	.short	(.L_25 - .L_24)


	//   ....[0]....
.L_24:
        /*005c*/ 	.word	0x00000090


	//   ....[1]....
        /*0060*/ 	.word	0x00000f50


	//----- nvinfo : EIATTR_CRS_STACK_SIZE
	.align		4
.L_25:
        /*0064*/ 	.byte	0x04, 0x1e
        /*0066*/ 	.short	(.L_27 - .L_26)
.L_26:
        /*0068*/ 	.word	0x00000000


	//----- nvinfo : EIATTR_CBANK_PARAM_SIZE
	.align		4
.L_27:
        /*006c*/ 	.byte	0x03, 0x19
        /*006e*/ 	.short	0x0020


	//----- nvinfo : EIATTR_PARAM_CBANK
	.align		4
        /*0070*/ 	.byte	0x04, 0x0a
        /*0072*/ 	.short	(.L_29 - .L_28)
	.align		4
.L_28:
        /*0074*/ 	.word	index@(.nv.constant0._Z16hellocuda_kernelPdS_S_y)
        /*0078*/ 	.short	0x0380
        /*007a*/ 	.short	0x0020


	//----- nvinfo : EIATTR_SW_WAR
	.align		4
.L_29:
        /*007c*/ 	.byte	0x04, 0x36
        /*007e*/ 	.short	(.L_31 - .L_30)
.L_30:
        /*0080*/ 	.word	0x00000008
.L_31:


//--------------------- .nv.callgraph             --------------------------
	.section	.nv.callgraph,"",@"SHT_CUDA_CALLGRAPH"
	.align	4
	.sectionentsize	8
	.align		4
        /*0000*/ 	.word	0x00000000
	.align		4
        /*0004*/ 	.word	0xffffffff
	.align		4
        /*0008*/ 	.word	0x00000000
	.align		4
        /*000c*/ 	.word	0xfffffffe
	.align		4
        /*0010*/ 	.word	0x00000000
	.align		4
        /*0014*/ 	.word	0xfffffffd
	.align		4
        /*0018*/ 	.word	0x00000000
	.align		4
        /*001c*/ 	.word	0xfffffffc


//--------------------- .nv.constant4             --------------------------
	.section	.nv.constant4,"a",@progbits
	.align	8
	.align		8
.nv.constant4:
        /*0000*/ 	.dword	__cudart_i2opi_d
	.align		8
        /*0008*/ 	.dword	__cudart_sin_cos_coeffs


//--------------------- .text._Z16hellocuda_kernelPdS_S_y --------------------------
	.section	.text._Z16hellocuda_kernelPdS_S_y,"ax",@progbits
	.align	128
        .global         _Z16hellocuda_kernelPdS_S_y
        .type           _Z16hellocuda_kernelPdS_S_y,@function
        .size           _Z16hellocuda_kernelPdS_S_y,(.L_x_35 - _Z16hellocuda_kernelPdS_S_y)
        .other          _Z16hellocuda_kernelPdS_S_y,@"STO_CUDA_ENTRY STV_DEFAULT"
_Z16hellocuda_kernelPdS_S_y:
.text._Z16hellocuda_kernelPdS_S_y:
[----:B------:R-:W0:Y:S01]  /*0000*/  LDC R1, c[0x0][0x37c] ;  /* 0x0000df00ff017b82 */ /* 0x000e220000000800 */
[----:B------:R-:W1:Y:S07]  /*0010*/  S2R R3, SR_TID.X ;  /* 0x0000000000037919 */ /* 0x000e6e0000002100 */
[----:B------:R-:W1:Y:S01]  /*0020*/  S2UR UR4, SR_CTAID.X ;  /* 0x00000000000479c3 */ /* 0x000e620000002500 */
[----:B------:R-:W2:Y:S01]  /*0030*/  LDCU.64 UR6, c[0x0][0x398] ;  /* 0x00007300ff0677ac */ /* 0x000ea20008000a00 */
[----:B0-----:R-:W-:-:S06]  /*0040*/  VIADD R1, R1, 0xffffffd8 ;  /* 0xffffffd801017836 */ /* 0x001fcc0000000000 */
[----:B------:R-:W1:Y:S02]  /*0050*/  LDC R0, c[0x0][0x360] ;  /* 0x0000d800ff007b82 */ /* 0x000e640000000800 */
[----:B-1----:R-:W-:-:S05]  /*0060*/  IMAD R0, R0, UR4, R3 ;  /* 0x0000000400007c24 */ /* 0x002fca000f8e0203 */
[----:B--2---:R-:W-:-:S04]  /*0070*/  ISETP.GE.U32.AND P0, PT, R0, UR6, PT ;  /* 0x0000000600007c0c */ /* 0x004fc8000bf06070 */
[----:B------:R-:W-:-:S13]  /*0080*/  ISETP.GE.U32.AND.EX P0, PT, RZ, UR7, PT, P0 ;  /* 0x00000007ff007c0c */ /* 0x000fda000bf06100 */
[----:B------:R-:W-:Y:S05]  /*0090*/  @P0 EXIT ;  /* 0x000000000000094d */ /* 0x000fea0003800000 */
[----:B------:R-:W0:Y:S01]  /*00a0*/  LDCU.64 UR6, c[0x0][0x380] ;  /* 0x00007000ff0677ac */ /* 0x000e220008000a00 */
[----:B------:R-:W-:Y:S01]  /*00b0*/  IMAD.SHL.U32 R10, R0, 0x8, RZ ;  /* 0x00000008000a7824 */ /* 0x000fe200078e00ff */
[----:B------:R-:W-:Y:S01]  /*00c0*/  SHF.R.U32.HI R0, RZ, 0x1d, R0 ;  /* 0x0000001dff007819 */ /* 0x000fe20000011600 */
[----:B------:R-:W1:Y:S03]  /*00d0*/  LDCU.64 UR4, c[0x0][0x358] ;  /* 0x00006b00ff0477ac */ /* 0x000e660008000a00 */
[----:B0-----:R-:W-:-:S04]  /*00e0*/  IADD3 R4, P0, PT, R10, UR6, RZ ;  /* 0x000000060a047c10 */ /* 0x001fc8000ff1e0ff */
[----:B------:R-:W-:-:S05]  /*00f0*/  IADD3.X R5, PT, PT, R0, UR7, RZ, P0, !PT ;  /* 0x0000000700057c10 */ /* 0x000fca00087fe4ff */
[----:B-1----:R-:W2:Y:S01]  /*0100*/  LDG.E.64 R6, desc[UR4][R4.64] ;  /* 0x0000000404067981 */ /* 0x002ea2000c1e1b00 */
[----:B------:R-:W-:Y:S01]  /*0110*/  IMAD.MOV.U32 R8, RZ, RZ, 0x0 ;  /* 0x00000000ff087424 */ /* 0x000fe200078e00ff */
[----:B------:R-:W-:Y:S01]  /*0120*/  BSSY.RECONVERGENT B0, `(.L_x_0) ;  /* 0x0000017000007945 */ /* 0x000fe20003800200 */
[----:B------:R-:W-:Y:S01]  /*0130*/  IMAD.MOV.U32 R9, RZ, RZ, 0x3fd80000 ;  /* 0x3fd80000ff097424 */ /* 0x000fe200078e00ff */
[----:B--2---:R-:W0:Y:S01]  /*0140*/  MUFU.RSQ64H R15, R7 ;  /* 0x00000007000f7308 */ /* 0x004e220000001c00 */
[----:B------:R-:W-:-:S05]  /*0150*/  VIADD R14, R7, 0xfcb00000 ;  /* 0xfcb00000070e7836 */ /* 0x000fca0000000000 */
[----:B------:R-:W-:Y:S01]  /*0160*/  ISETP.GE.U32.AND P0, PT, R14, 0x7ca00000, PT ;  /* 0x7ca000000e00780c */ /* 0x000fe20003f06070 */
[----:B0-----:R-:W-:-:S08]  /*0170*/  DMUL R2, R14, R14 ;  /* 0x0000000e0e027228 */ /* 0x001fd00000000000 */
[----:B------:R-:W-:-:S08]  /*0180*/  DFMA R2, R6, -R2, 1 ;  /* 0x3ff000000602742b */ /* 0x000fd00000000802 */
[----:B------:R-:W-:Y:S02]  /*0190*/  DFMA R8, R2, R8, 0.5 ;  /* 0x3fe000000208742b */ /* 0x000fe40000000008 */
[----:B------:R-:W-:-:S08]  /*01a0*/  DMUL R2, R14, R2 ;  /* 0x000000020e027228 */ /* 0x000fd00000000000 */
[----:B------:R-:W-:-:S08]  /*01b0*/  DFMA R8, R8, R2, R14 ;  /* 0x000000020808722b */ /* 0x000fd0000000000e */
[----:B------:R-:W-:Y:S02]  /*01c0*/  DMUL R16, R6, R8 ;  /* 0x0000000806107228 */ /* 0x000fe40000000000 */
[----:B------:R-:W-:Y:S02]  /*01d0*/  VIADD R3, R9, 0xfff00000 ;  /* 0xfff0000009037836 */ /* 0x000fe40000000000 */
[----:B------:R-:W-:-:S04]  /*01e0*/  IMAD.MOV.U32 R2, RZ, RZ, R8 ;  /* 0x000000ffff027224 */ /* 0x000fc800078e0008 */
[----:B------:R-:W-:-:S08]  /*01f0*/  DFMA R18, R16, -R16, R6 ;  /* 0x800000101012722b */ /* 0x000fd00000000006 */
[----:B------:R-:W-:Y:S01]  /*0200*/  DFMA R12, R18, R2, R16 ;  /* 0x00000002120c722b */ /* 0x000fe20000000010 */
[----:B------:R-:W-:Y:S10]  /*0210*/  @!P0 BRA `(.L_x_1) ;  /* 0x00000000001c8947 */ /* 0x000ff40003800000 */
[----:B------:R-:W-:Y:S01]  /*0220*/  IMAD.MOV.U32 R11, RZ, RZ, R14 ;  /* 0x000000ffff0b7224 */ /* 0x000fe200078e000e */
[----:B------:R-:W-:Y:S01]  /*0230*/  MOV R14, 0x270 ;  /* 0x00000270000e7802 */ /* 0x000fe20000000f00 */
[----:B------:R-:W-:Y:S02]  /*0240*/  IMAD.MOV.U32 R9, RZ, RZ, R7 ;  /* 0x000000ffff097224 */ /* 0x000fe400078e0007 */
[----:B------:R-:W-:-:S07]  /*0250*/  IMAD.MOV.U32 R15, RZ, RZ, R3 ;  /* 0x000000ffff0f7224 */ /* 0x000fce00078e0003 */
[----:B------:R-:W-:Y:S05]  /*0260*/  CALL.REL.NOINC `($__internal_1_$__cuda_sm20_dsqrt_rn_f64_mediumpath_v1) ;  /* 0x0000001000a87944 */ /* 0x000fea0003c00000 */
[----:B------:R-:W-:Y:S02]  /*0270*/  IMAD.MOV.U32 R12, RZ, RZ, R8 ;  /* 0x000000ffff0c7224 */ /* 0x000fe400078e0008 */
[----:B------:R-:W-:-:S07]  /*0280*/  IMAD.MOV.U32 R13, RZ, RZ, R9 ;  /* 0x000000ffff0d7224 */ /* 0x000fce00078e0009 */
.L_x_1:
[----:B------:R-:W-:Y:S05]  /*0290*/  BSYNC.RECONVERGENT B0 ;  /* 0x0000000000007941 */ /* 0x000fea0003800200 */
.L_x_0:
[----:B------:R-:W0:Y:S02]  /*02a0*/  LDCU.64 UR6, c[0x0][0x388] ;  /* 0x00007100ff0677ac */ /* 0x000e240008000a00 */
[----:B0-----:R-:W-:-:S04]  /*02b0*/  IADD3 R2, P0, PT, R10, UR6, RZ ;  /* 0x000000060a027c10 */ /* 0x001fc8000ff1e0ff */
[----:B------:R-:W-:-:S05]  /*02c0*/  IADD3.X R3, PT, PT, R0, UR7, RZ, P0, !PT ;  /* 0x0000000700037c10 */ /* 0x000fca00087fe4ff */
[----:B------:R-:W2:Y:S01]  /*02d0*/  LDG.E.64 R18, desc[UR4][R2.64] ;  /* 0x0000000402127981 */ /* 0x000ea2000c1e1b00 */
        /* <DEDUP_REMOVED lines=17> */
[----:B------:R-:W-:Y:S02]  /*03f0*/  IMAD.MOV.U32 R6, RZ, RZ, R18 ;  /* 0x000000ffff067224 */ /* 0x000fe400078e0012 */
[----:B------:R-:W-:Y:S02]  /*0400*/  IMAD.MOV.U32 R9, RZ, RZ, R19 ;  /* 0x000000ffff097224 */ /* 0x000fe400078e0013 */
[----:B------:R-:W-:Y:S01]  /*0410*/  IMAD.MOV.U32 R11, RZ, RZ, R14 ;  /* 0x000000ffff0b7224 */ /* 0x000fe200078e000e */
[----:B------:R-:W-:Y:S01]  /*0420*/  MOV R14, 0x470 ;  /* 0x00000470000e7802 */ /* 0x000fe20000000f00 */
[----:B------:R-:W-:Y:S02]  /*0430*/  IMAD.MOV.U32 R18, RZ, RZ, R20 ;  /* 0x000000ffff127224 */ /* 0x000fe400078e0014 */
[----:B------:R-:W-:Y:S02]  /*0440*/  IMAD.MOV.U32 R19, RZ, RZ, R21 ;  /* 0x000000ffff137224 */ /* 0x000fe400078e0015 */
[----:B------:R-:W-:-:S07]  /*0450*/  IMAD.MOV.U32 R15, RZ, RZ, R7 ;  /* 0x000000ffff0f7224 */ /* 0x000fce00078e0007 */
[----:B------:R-:W-:Y:S05]  /*0460*/  CALL.REL.NOINC `($__internal_1_$__cuda_sm20_dsqrt_rn_f64_mediumpath_v1) ;  /* 0x0000001000287944 */ /* 0x000fea0003c00000 */
[----:B------:R-:W-:Y:S02]  /*0470*/  IMAD.MOV.U32 R22, RZ, RZ, R8 ;  /* 0x000000ffff167224 */ /* 0x000fe400078e0008 */
[----:B------:R-:W-:-:S07]  /*0480*/  IMAD.MOV.U32 R23, RZ, RZ, R9 ;  /* 0x000000ffff177224 */ /* 0x000fce00078e0009 */
.L_x_3:
[----:B------:R-:W-:Y:S05]  /*0490*/  BSYNC.RECONVERGENT B0 ;  /* 0x0000000000007941 */ /* 0x000fea0003800200 */
.L_x_2:
[----:B------:R-:W0:Y:S01]  /*04a0*/  LDCU.64 UR6, c[0x0][0x390] ;  /* 0x00007200ff0677ac */ /* 0x000e220008000a00 */
[----:B------:R-:W-:Y:S01]  /*04b0*/  DMUL R12, R22, R12 ;  /* 0x0000000c160c7228 */ /* 0x000fe20000000000 */
[----:B0-----:R-:W-:-:S04]  /*04c0*/  IADD3 R10, P0, PT, R10, UR6, RZ ;  /* 0x000000060a0a7c10 */ /* 0x001fc8000ff1e0ff */
[----:B------:R-:W-:-:S05]  /*04d0*/  IADD3.X R11, PT, PT, R0, UR7, RZ, P0, !PT ;  /* 0x00000007000b7c10 */ /* 0x000fca00087fe4ff */
[----:B------:R0:W-:Y:S04]  /*04e0*/  STG.E.64 desc[UR4][R10.64], R12 ;  /* 0x0000000c0a007986 */ /* 0x0001e8000c101b04 */
[----:B------:R-:W2:Y:S04]  /*04f0*/  LDG.E.64 R6, desc[UR4][R2.64] ;  /* 0x0000000402067981 */ /* 0x000ea8000c1e1b00 */
[----:B------:R-:W3:Y:S01]  /*0500*/  LDG.E.64 R8, desc[UR4][R4.64] ;  /* 0x0000000404087981 */ /* 0x000ee2000c1e1b00 */
[----:B------:R-:W-:Y:S01]  /*0510*/  IMAD.MOV.U32 R14, RZ, RZ, 0x1 ;  /* 0x00000001ff0e7424 */ /* 0x000fe200078e00ff */
[----:B------:R-:W-:Y:S01]  /*0520*/  BSSY.RECONVERGENT B0, `(.L_x_4) ;  /* 0x0000013000007945 */ /* 0x000fe20003800200 */
[----:B--2---:R-:W1:Y:S01]  /*0530*/  MUFU.RCP64H R15, R7 ;  /* 0x00000007000f7308 */ /* 0x004e620000001800 */
[----:B---3--:R-:W-:Y:S01]  /*0540*/  FSETP.GEU.AND P1, PT, |R9|, 6.5827683646048100446e-37, PT ;  /* 0x036000000900780b */ /* 0x008fe20003f2e200 */
[----:B------:R-:W-:-:S02]  /*0550*/  DADD R4, R8, -R6 ;  /* 0x0000000008047229 */ /* 0x000fc40000000806 */
[----:B-1----:R-:W-:-:S08]  /*0560*/  DFMA R16, -R6, R14, 1 ;  /* 0x3ff000000610742b */ /* 0x002fd0000000010e */
[----:B------:R-:W-:-:S08]  /*0570*/  DFMA R16, R16, R16, R16 ;  /* 0x000000101010722b */ /* 0x000fd00000000010 */
[----:B------:R-:W-:-:S08]  /*0580*/  DFMA R16, R14, R16, R14 ;  /* 0x000000100e10722b */ /* 0x000fd0000000000e */
[----:B------:R-:W-:-:S08]  /*0590*/  DFMA R14, -R6, R16, 1 ;  /* 0x3ff00000060e742b */ /* 0x000fd00000000110 */
[----:B------:R-:W-:-:S08]  /*05a0*/  DFMA R14, R16, R14, R16 ;  /* 0x0000000e100e722b */ /* 0x000fd00000000010 */
[----:B------:R-:W-:-:S08]  /*05b0*/  DMUL R16, R8, R14 ;  /* 0x0000000e08107228 */ /* 0x000fd00000000000 */
[----:B------:R-:W-:-:S08]  /*05c0*/  DFMA R18, -R6, R16, R8 ;  /* 0x000000100612722b */ /* 0x000fd00000000108 */
[----:B------:R-:W-:-:S10]  /*05d0*/  DFMA R2, R14, R18, R16 ;  /* 0x000000120e02722b */ /* 0x000fd40000000010 */
[----:B------:R-:W-:-:S05]  /*05e0*/  FFMA R0, RZ, R7, R3 ;  /* 0x00000007ff007223 */ /* 0x000fca0000000003 */
[----:B------:R-:W-:-:S13]  /*05f0*/  FSETP.GT.AND P0, PT, |R0|, 1.469367938527859385e-39, PT ;  /* 0x001000000000780b */ /* 0x000fda0003f04200 */
[----:B0-----:R-:W-:Y:S05]  /*0600*/  @P0 BRA P1, `(.L_x_5) ;  /* 0x0000000000100947 */ /* 0x001fea0000800000 */
[----:B------:R-:W-:-:S07]  /*0610*/  MOV R0, 0x630 ;  /* 0x0000063000007802 */ /* 0x000fce0000000f00 */
[----:B------:R-:W-:Y:S05]  /*0620*/  CALL.REL.NOINC `($__internal_0_$__cuda_sm20_div_rn_f64_full) ;  /* 0x00000008004c7944 */ /* 0x000fea0003c00000 */
[----:B------:R-:W-:Y:S02]  /*0630*/  IMAD.MOV.U32 R2, RZ, RZ, R18 ;  /* 0x000000ffff027224 */ /* 0x000fe400078e0012 */
[----:B------:R-:W-:-:S07]  /*0640*/  IMAD.MOV.U32 R3, RZ, RZ, R19 ;  /* 0x000000ffff037224 */ /* 0x000fce00078e0013 */
.L_x_5:
[----:B------:R-:W-:Y:S05]  /*0650*/  BSYNC.RECONVERGENT B0 ;  /* 0x0000000000007941 */ /* 0x000fea0003800200 */
.L_x_4:
[----:B------:R-:W-:Y:S01]  /*0660*/  DSETP.NEU.AND P0, PT, |R4|, +INF , PT ;  /* 0x7ff000000400742a */ /* 0x000fe20003f0d200 */
[----:B------:R-:W-:-:S13]  /*0670*/  BSSY.RECONVERGENT B0, `(.L_x_6) ;  /* 0x000001b000007945 */ /* 0x000fda0003800200 */
[----:B------:R-:W-:Y:S01]  /*0680*/  @!P0 DMUL R8, RZ, R4 ;  /* 0x00000004ff088228 */ /* 0x000fe20000000000 */
[----:B------:R-:W-:Y:S01]  /*0690*/  @!P0 IMAD.MOV.U32 R0, RZ, RZ, 0x1 ;  /* 0x00000001ff008424 */ /* 0x000fe200078e00ff */
[----:B------:R-:W-:Y:S09]  /*06a0*/  @!P0 BRA `(.L_x_7) ;  /* 0x00000000005c8947 */ /* 0x000ff20003800000 */
[----:B------:R-:W-:Y:S01]  /*06b0*/  UMOV UR6, 0x6dc9c883 ;  /* 0x6dc9c88300067882 */ /* 0x000fe20000000000 */
[----:B------:R-:W-:Y:S01]  /*06c0*/  UMOV UR7, 0x3fe45f30 ;  /* 0x3fe45f3000077882 */ /* 0x000fe20000000000 */
[C---:B------:R-:W-:Y:S01]  /*06d0*/  DSETP.GE.AND P0, PT, |R4|.reuse, 2.14748364800000000000e+09, PT ;  /* 0x41e000000400742a */ /* 0x040fe20003f06200 */
[----:B------:R-:W-:Y:S01]  /*06e0*/  BSSY.RECONVERGENT B1, `(.L_x_8) ;  /* 0x0000012000017945 */ /* 0x000fe20003800200 */
[----:B------:R-:W-:Y:S01]  /*06f0*/  DMUL R6, R4, UR6 ;  /* 0x0000000604067c28 */ /* 0x000fe20008000000 */
[----:B------:R-:W-:Y:S01]  /*0700*/  UMOV UR6, 0x54442d18 ;  /* 0x54442d1800067882 */ /* 0x000fe20000000000 */
[----:B------:R-:W-:-:S04]  /*0710*/  UMOV UR7, 0x3ff921fb ;  /* 0x3ff921fb00077882 */ /* 0x000fc80000000000 */
[----:B------:R-:W0:Y:S08]  /*0720*/  F2I.F64 R0, R6 ;  /* 0x0000000600007311 */ /* 0x000e300000301100 */
[----:B0-----:R-:W0:Y:S02]  /*0730*/  I2F.F64 R8, R0 ;  /* 0x0000000000087312 */ /* 0x001e240000201c00 */
[----:B0-----:R-:W-:Y:S01]  /*0740*/  DFMA R14, R8, -UR6, R4 ;  /* 0x80000006080e7c2b */ /* 0x001fe20008000004 */
[----:B------:R-:W-:Y:S01]  /*0750*/  UMOV UR6, 0x33145c00 ;  /* 0x33145c0000067882 */ /* 0x000fe20000000000 */
[----:B------:R-:W-:-:S06]  /*0760*/  UMOV UR7, 0x3c91a626 ;  /* 0x3c91a62600077882 */ /* 0x000fcc0000000000 */
[----:B------:R-:W-:Y:S01]  /*0770*/  DFMA R14, R8, -UR6, R14 ;  /* 0x80000006080e7c2b */ /* 0x000fe2000800000e */
[----:B------:R-:W-:Y:S01]  /*0780*/  UMOV UR6, 0x252049c0 ;  /* 0x252049c000067882 */ /* 0x000fe20000000000 */
[----:B------:R-:W-:-:S06]  /*0790*/  UMOV UR7, 0x397b839a ;  /* 0x397b839a00077882 */ /* 0x000fcc0000000000 */
[----:B------:R-:W-:Y:S01]  /*07a0*/  DFMA R8, R8, -UR6, R14 ;  /* 0x8000000608087c2b */ /* 0x000fe2000800000e */
[----:B------:R-:W-:Y:S10]  /*07b0*/  @!P0 BRA `(.L_x_9) ;  /* 0x0000000000108947 */ /* 0x000ff40003800000 */
[----:B------:R-:W-:Y:S01]  /*07c0*/  IMAD.MOV.U32 R8, RZ, RZ, R4 ;  /* 0x000000ffff087224 */ /* 0x000fe200078e0004 */
[----:B------:R-:W-:-:S07]  /*07d0*/  MOV R0, 0x7f0 ;  /* 0x000007f000007802 */ /* 0x000fce0000000f00 */
[----:B------:R-:W-:Y:S05]  /*07e0*/  CALL.REL.NOINC `($_Z16hellocuda_kernelPdS_S_y$__internal_trig_reduction_slowpathd) ;  /* 0x0000000c00ec7944 */ /* 0x000fea0003c00000 */
[----:B------:R-:W-:-:S07]  /*07f0*/  IMAD.MOV.U32 R0, RZ, RZ, R6 ;  /* 0x000000ffff007224 */ /* 0x000fce00078e0006 */
.L_x_9:
[----:B------:R-:W-:Y:S05]  /*0800*/  BSYNC.RECONVERGENT B1 ;  /* 0x0000000000017941 */ /* 0x000fea0003800200 */
.L_x_8:
[----:B------:R-:W-:-:S07]  /*0810*/  VIADD R0, R0, 0x1 ;  /* 0x0000000100007836 */ /* 0x000fce0000000000 */
.L_x_7:
[----:B------:R-:W-:Y:S05]  /*0820*/  BSYNC.RECONVERGENT B0 ;  /* 0x0000000000007941 */ /* 0x000fea0003800200 */
.L_x_6:
[----:B------:R-:W0:Y:S01]  /*0830*/  LDCU.64 UR6, c[0x4][0x8] ;  /* 0x01000100ff0677ac */ /* 0x000e220008000a00 */
[----:B------:R-:W-:-:S05]  /*0840*/  IMAD.SHL.U32 R4, R0, 0x40, RZ ;  /* 0x0000004000047824 */ /* 0x000fca00078e00ff */
[----:B------:R-:W-:-:S04]  /*0850*/  LOP3.LUT R4, R4, 0x40, RZ, 0xc0, !PT ;  /* 0x0000004004047812 */ /* 0x000fc800078ec0ff */
[----:B0-----:R-:W-:-:S05]  /*0860*/  IADD3 R24, P0, PT, R4, UR6, RZ ;  /* 0x0000000604187c10 */ /* 0x001fca000ff1e0ff */
[----:B------:R-:W-:-:S05]  /*0870*/  IMAD.X R25, RZ, RZ, UR7, P0 ;  /* 0x00000007ff197e24 */ /* 0x000fca00080e06ff */
[----:B------:R-:W2:Y:S04]  /*0880*/  LDG.E.128.CONSTANT R4, desc[UR4][R24.64] ;  /* 0x0000000418047981 */ /* 0x000ea8000c1e9d00 */
[----:B------:R-:W3:Y:S04]  /*0890*/  LDG.E.128.CONSTANT R16, desc[UR4][R24.64+0x10] ;  /* 0x0000100418107981 */ /* 0x000ee8000c1e9d00 */
[----:B------:R-:W4:Y:S01]  /*08a0*/  LDG.E.128.CONSTANT R20, desc[UR4][R24.64+0x20] ;  /* 0x0000200418147981 */ /* 0x000f22000c1e9d00 */
[----:B------:R-:W-:Y:S01]  /*08b0*/  LOP3.LUT R14, R0, 0x1, RZ, 0xc0, !PT ;  /* 0x00000001000e7812 */ /* 0x000fe200078ec0ff */
[----:B------:R-:W-:Y:S01]  /*08c0*/  IMAD.MOV.U32 R26, RZ, RZ, 0x20fd8164 ;  /* 0x20fd8164ff1a7424 */ /* 0x000fe200078e00ff */
[----:B------:R-:W-:Y:S01]  /*08d0*/  DSETP.NEU.AND P1, PT, |R2|, +INF , PT ;  /* 0x7ff000000200742a */ /* 0x000fe20003f2d200 */
[----:B------:R-:W-:Y:S01]  /*08e0*/  IMAD.MOV.U32 R27, RZ, RZ, 0x3da8ff83 ;  /* 0x3da8ff83ff1b7424 */ /* 0x000fe200078e00ff */
[----:B------:R-:W-:Y:S01]  /*08f0*/  ISETP.NE.U32.AND P0, PT, R14, 0x1, PT ;  /* 0x000000010e00780c */ /* 0x000fe20003f05070 */
[----:B------:R-:W-:Y:S01]  /*0900*/  DMUL R14, R8, R8 ;  /* 0x00000008080e7228 */ /* 0x000fe20000000000 */
[----:B------:R-:W-:Y:S02]  /*0910*/  BSSY.RECONVERGENT B0, `(.L_x_10) ;  /* 0x000002c000007945 */ /* 0x000fe40003800200 */
[----:B------:R-:W-:-:S02]  /*0920*/  FSEL R26, R26, -8.06006814911005101289e+34, !P0 ;  /* 0xf9785eba1a1a7808 */ /* 0x000fc40004000000 */
[----:B------:R-:W-:-:S06]  /*0930*/  FSEL R27, -R27, 0.11223486810922622681, !P0 ;  /* 0x3de5db651b1b7808 */ /* 0x000fcc0004000100 */
[----:B--2---:R-:W-:-:S08]  /*0940*/  DFMA R4, R14, R26, R4 ;  /* 0x0000001a0e04722b */ /* 0x004fd00000000004 */
[----:B------:R-:W-:-:S08]  /*0950*/  DFMA R4, R14, R4, R6 ;  /* 0x000000040e04722b */ /* 0x000fd00000000006 */
[----:B---3--:R-:W-:-:S08]  /*0960*/  DFMA R4, R14, R4, R16 ;  /* 0x000000040e04722b */ /* 0x008fd00000000010 */
[----:B------:R-:W-:-:S08]  /*0970*/  DFMA R4, R14, R4, R18 ;  /* 0x000000040e04722b */ /* 0x000fd00000000012 */
[----:B----4-:R-:W-:-:S08]  /*0980*/  DFMA R4, R14, R4, R20 ;  /* 0x000000040e04722b */ /* 0x010fd00000000014 */
[----:B------:R-:W-:-:S08]  /*0990*/  DFMA R4, R14, R4, R22 ;  /* 0x000000040e04722b */ /* 0x000fd00000000016 */
[----:B------:R-:W-:Y:S02]  /*09a0*/  DFMA R8, R4, R8, R8 ;  /* 0x000000080408722b */ /* 0x000fe40000000008 */
[----:B------:R-:W-:-:S10]  /*09b0*/  DFMA R4, R14, R4, 1 ;  /* 0x3ff000000e04742b */ /* 0x000fd40000000004 */
[----:B------:R-:W-:Y:S02]  /*09c0*/  FSEL R6, R4, R8, !P0 ;  /* 0x0000000804067208 */ /* 0x000fe40004000000 */
[----:B------:R-:W-:Y:S01]  /*09d0*/  FSEL R7, R5, R9, !P0 ;  /* 0x0000000905077208 */ /* 0x000fe20004000000 */
[----:B------:R-:W-:Y:S01]  /*09e0*/  @!P1 DMUL R8, RZ, R2 ;  /* 0x00000002ff089228 */ /* 0x000fe20000000000 */
[----:B------:R-:W-:Y:S01]  /*09f0*/  LOP3.LUT P0, RZ, R0, 0x2, RZ, 0xc0, !PT ;  /* 0x0000000200ff7812 */ /* 0x000fe2000780c0ff */
[----:B------:R-:W-:-:S03]  /*0a00*/  @!P1 IMAD.MOV.U32 R0, RZ, RZ, 0x1 ;  /* 0x00000001ff009424 */ /* 0x000fc600078e00ff */
[----:B------:R-:W-:-:S10]  /*0a10*/  DADD R4, RZ, -R6 ;  /* 0x00000000ff047229 */ /* 0x000fd40000000806 */
[----:B------:R-:W-:Y:S02]  /*0a20*/  FSEL R14, R6, R4, !P0 ;  /* 0x00000004060e7208 */ /* 0x000fe40004000000 */
[----:B------:R-:W-:Y:S01]  /*0a30*/  FSEL R15, R7, R5, !P0 ;  /* 0x00000005070f7208 */ /* 0x000fe20004000000 */
[----:B------:R-:W-:Y:S06]  /*0a40*/  @!P1 BRA `(.L_x_11) ;  /* 0x0000000000609947 */ /* 0x000fec0003800000 */
        /* <DEDUP_REMOVED lines=18> */
[----:B------:R-:W-:Y:S01]  /*0b70*/  MOV R0, 0xba0 ;  /* 0x00000ba000007802 */ /* 0x000fe20000000f00 */
[----:B------:R-:W-:-:S07]  /*0b80*/  IMAD.MOV.U32 R5, RZ, RZ, R3 ;  /* 0x000000ffff057224 */ /* 0x000fce00078e0003 */
[----:B------:R-:W-:Y:S05]  /*0b90*/  CALL.REL.NOINC `($_Z16hellocuda_kernelPdS_S_y$__internal_trig_reduction_slowpathd) ;  /* 0x0000000c00007944 */ /* 0x000fea0003c00000 */
[----:B------:R-:W-:-:S07]  /*0ba0*/  IMAD.MOV.U32 R0, RZ, RZ, R6 ;  /* 0x000000ffff007224 */ /* 0x000fce00078e0006 */
.L_x_13:
[----:B------:R-:W-:Y:S05]  /*0bb0*/  BSYNC.RECONVERGENT B1 ;  /* 0x0000000000017941 */ /* 0x000fea0003800200 */
.L_x_12:
[----:B------:R-:W-:-:S07]  /*0bc0*/  VIADD R0, R0, 0x1 ;  /* 0x0000000100007836 */ /* 0x000fce0000000000 */
.L_x_11:
[----:B------:R-:W-:Y:S05]  /*0bd0*/  BSYNC.RECONVERGENT B0 ;  /* 0x0000000000007941 */ /* 0x000fea0003800200 */
.L_x_10:
        /* <DEDUP_REMOVED lines=10> */
[----:B------:R-:W-:Y:S01]  /*0c80*/  FSETP.GEU.AND P1, PT, |R13|, 6.5827683646048100446e-37, PT ;  /* 0x036000000d00780b */ /* 0x000fe20003f2e200 */
        /* <DEDUP_REMOVED lines=15> */
[----:B------:R-:W-:Y:S02]  /*0d80*/  FSEL R5, R3, R9, !P0 ;  /* 0x0000000903057208 */ /* 0x000fe40004000000 */
[----:B------:R-:W-:-:S04]  /*0d90*/  LOP3.LUT P0, RZ, R0, 0x2, RZ, 0xc0, !PT ;  /* 0x0000000200ff7812 */ /* 0x000fc8000780c0ff */
[----:B------:R-:W-:-:S10]  /*0da0*/  DADD R2, RZ, -R4 ;  /* 0x00000000ff027229 */ /* 0x000fd40000000804 */
[----:B------:R-:W-:Y:S02]  /*0db0*/  FSEL R2, R4, R2, !P0 ;  /* 0x0000000204027208 */ /* 0x000fe40004000000 */
[----:B------:R-:W-:-:S06]  /*0dc0*/  FSEL R3, R5, R3, !P0 ;  /* 0x0000000305037208 */ /* 0x000fcc0004000000 */
[----:B------:R-:W-:Y:S01]  /*0dd0*/  DMUL R14, R14, R2 ;  /* 0x000000020e0e7228 */ /* 0x000fe20000000000 */
[----:B------:R-:W-:-:S05]  /*0de0*/  IMAD.MOV.U32 R2, RZ, RZ, 0x1 ;  /* 0x00000001ff027424 */ /* 0x000fca00078e00ff */
[----:B------:R-:W0:Y:S02]  /*0df0*/  MUFU.RCP64H R3, R15 ;  /* 0x0000000f00037308 */ /* 0x000e240000001800 */
[----:B0-----:R-:W-:-:S08]  /*0e00*/  DFMA R4, -R14, R2, 1 ;  /* 0x3ff000000e04742b */ /* 0x001fd00000000102 */
        /* <DEDUP_REMOVED lines=9> */
[----:B------:R-:W-:Y:S05]  /*0ea0*/  @P0 BRA P1, `(.L_x_15) ;  /* 0x0000000000200947 */ /* 0x000fea0000800000 */
[----:B------:R-:W-:Y:S01]  /*0eb0*/  IMAD.MOV.U32 R8, RZ, RZ, R12 ;  /* 0x000000ffff087224 */ /* 0x000fe200078e000c */
[----:B------:R-:W-:Y:S01]  /*0ec0*/  MOV R0, 0xf10 ;  /* 0x00000f1000007802 */ /* 0x000fe20000000f00 */
[----:B------:R-:W-:Y:S02]  /*0ed0*/  IMAD.MOV.U32 R9, RZ, RZ, R13 ;  /* 0x000000ffff097224 */ /* 0x000fe400078e000d */
[----:B------:R-:W-:Y:S02]  /*0ee0*/  IMAD.MOV.U32 R6, RZ, RZ, R14 ;  /* 0x000000ffff067224 */ /* 0x000fe400078e000e */
[----:B------:R-:W-:-:S07]  /*0ef0*/  IMAD.MOV.U32 R7, RZ, RZ, R15 ;  /* 0x000000ffff077224 */ /* 0x000fce00078e000f */
[----:B------:R-:W-:Y:S05]  /*0f00*/  CALL.REL.NOINC `($__internal_0_$__cuda_sm20_div_rn_f64_full) ;  /* 0x0000000000147944 */ /* 0x000fea0003c00000 */
[----:B------:R-:W-:Y:S02]  /*0f10*/  IMAD.MOV.U32 R2, RZ, RZ, R18 ;  /* 0x000000ffff027224 */ /* 0x000fe400078e0012 */
[----:B------:R-:W-:-:S07]  /*0f20*/  IMAD.MOV.U32 R3, RZ, RZ, R19 ;  /* 0x000000ffff037224 */ /* 0x000fce00078e0013 */
.L_x_15:
[----:B------:R-:W-:Y:S05]  /*0f30*/  BSYNC.RECONVERGENT B0 ;  /* 0x0000000000007941 */ /* 0x000fea0003800200 */
.L_x_14:
[----:B------:R-:W-:Y:S01]  /*0f40*/  STG.E.64 desc[UR4][R10.64], R2 ;  /* 0x000000020a007986 */ /* 0x000fe2000c101b04 */
[----:B------:R-:W-:Y:S05]  /*0f50*/  EXIT ;  /* 0x000000000000794d */ /* 0x000fea0003800000 */
        .weak           $__internal_0_$__cuda_sm20_div_rn_f64_full
        .type           $__internal_0_$__cuda_sm20_div_rn_f64_full,@function
        .size           $__internal_0_$__cuda_sm20_div_rn_f64_full,($__internal_1_$__cuda_sm20_dsqrt_rn_f64_mediumpath_v1 - $__internal_0_$__cuda_sm20_div_rn_f64_full)
$__internal_0_$__cuda_sm20_div_rn_f64_full:
[C---:B------:R-:W-:Y:S01]  /*0f60*/  FSETP.GEU.AND P0, PT, |R7|.reuse, 1.469367938527859385e-39, PT ;  /* 0x001000000700780b */ /* 0x040fe20003f0e200 */
[----:B------:R-:W-:Y:S01]  /*0f70*/  IMAD.MOV.U32 R16, RZ, RZ, 0x1 ;  /* 0x00000001ff107424 */ /* 0x000fe200078e00ff */
[----:B------:R-:W-:Y:S01]  /*0f80*/  LOP3.LUT R2, R7, 0x800fffff, RZ, 0xc0, !PT ;  /* 0x800fffff07027812 */ /* 0x000fe200078ec0ff */
[----:B------:R-:W-:Y:S01]  /*0f90*/  IMAD.MOV.U32 R21, RZ, RZ, 0x1ca00000 ;  /* 0x1ca00000ff157424 */ /* 0x000fe200078e00ff */
[C---:B------:R-:W-:Y:S01]  /*0fa0*/  FSETP.GEU.AND P2, PT, |R9|.reuse, 1.469367938527859385e-39, PT ;  /* 0x001000000900780b */ /* 0x040fe20003f4e200 */
[----:B------:R-:W-:Y:S01]  /*0fb0*/  BSSY.RECONVERGENT B1, `(.L_x_16) ;  /* 0x0000052000017945 */ /* 0x000fe20003800200 */
[----:B------:R-:W-:Y:S01]  /*0fc0*/  LOP3.LUT R3, R2, 0x3ff00000, RZ, 0xfc, !PT ;  /* 0x3ff0000002037812 */ /* 0x000fe200078efcff */
[----:B------:R-:W-:Y:S01]  /*0fd0*/  IMAD.MOV.U32 R2, RZ, RZ, R6 ;  /* 0x000000ffff027224 */ /* 0x000fe200078e0006 */
[----:B------:R-:W-:Y:S02]  /*0fe0*/  LOP3.LUT R20, R9, 0x7ff00000, RZ, 0xc0, !PT ;  /* 0x7ff0000009147812 */ /* 0x000fe400078ec0ff */
[----:B------:R-:W-:-:S03]  /*0ff0*/  LOP3.LUT R23, R7, 0x7ff00000, RZ, 0xc0, !PT ;  /* 0x7ff0000007177812 */ /* 0x000fc600078ec0ff */
[----:B------:R-:W-:Y:S01]  /*1000*/  @!P0 DMUL R2, R6, 8.98846567431157953865e+307 ;  /* 0x7fe0000006028828 */ /* 0x000fe20000000000 */
[C---:B------:R-:W-:Y:S01]  /*1010*/  ISETP.GE.U32.AND P1, PT, R20.reuse, R23, PT ;  /* 0x000000171400720c */ /* 0x040fe20003f26070 */
[----:B------:R-:W-:Y:S02]  /*1020*/  IMAD.MOV.U32 R22, RZ, RZ, R20 ;  /* 0x000000ffff167224 */ /* 0x000fe400078e0014 */
[----:B------:R-:W-:Y:S02]  /*1030*/  @!P2 LOP3.LUT R19, R7, 0x7ff00000, RZ, 0xc0, !PT ;  /* 0x7ff000000713a812 */ /* 0x000fe400078ec0ff */
[----:B------:R-:W0:Y:S02]  /*1040*/  MUFU.RCP64H R17, R3 ;  /* 0x0000000300117308 */ /* 0x000e240000001800 */
[----:B------:R-:W-:Y:S02]  /*1050*/  @!P2 ISETP.GE.U32.AND P3, PT, R20, R19, PT ;  /* 0x000000131400a20c */ /* 0x000fe40003f66070 */
[----:B------:R-:W-:-:S02]  /*1060*/  @!P0 LOP3.LUT R23, R3, 0x7ff00000, RZ, 0xc0, !PT ;  /* 0x7ff0000003178812 */ /* 0x000fc400078ec0ff */
[----:B------:R-:W-:-:S04]  /*1070*/  @!P2 SEL R19, R21, 0x63400000, !P3 ;  /* 0x634000001513a807 */ /* 0x000fc80005800000 */
[----:B------:R-:W-:-:S04]  /*1080*/  @!P2 LOP3.LUT R24, R19, 0x80000000, R9, 0xf8, !PT ;  /* 0x800000001318a812 */ /* 0x000fc800078ef809 */
[----:B------:R-:W-:Y:S01]  /*1090*/  @!P2 LOP3.LUT R25, R24, 0x100000, RZ, 0xfc, !PT ;  /* 0x001000001819a812 */ /* 0x000fe200078efcff */
[----:B------:R-:W-:Y:S01]  /*10a0*/  @!P2 IMAD.MOV.U32 R24, RZ, RZ, RZ ;  /* 0x000000ffff18a224 */ /* 0x000fe200078e00ff */
[----:B0-----:R-:W-:-:S08]  /*10b0*/  DFMA R14, R16, -R2, 1 ;  /* 0x3ff00000100e742b */ /* 0x001fd00000000802 */
[----:B------:R-:W-:-:S08]  /*10c0*/  DFMA R14, R14, R14, R14 ;  /* 0x0000000e0e0e722b */ /* 0x000fd0000000000e */
[----:B------:R-:W-:Y:S01]  /*10d0*/  DFMA R16, R16, R14, R16 ;  /* 0x0000000e1010722b */ /* 0x000fe20000000010 */
[----:B------:R-:W-:Y:S01]  /*10e0*/  SEL R15, R21, 0x63400000, !P1 ;  /* 0x63400000150f7807 */ /* 0x000fe20004800000 */
[----:B------:R-:W-:-:S03]  /*10f0*/  IMAD.MOV.U32 R14, RZ, RZ, R8 ;  /* 0x000000ffff0e7224 */ /* 0x000fc600078e0008 */
[----:B------:R-:W-:-:S03]  /*1100*/  LOP3.LUT R15, R15, 0x800fffff, R9, 0xf8, !PT ;  /* 0x800fffff0f0f7812 */ /* 0x000fc600078ef809 */
[----:B------:R-:W-:-:S03]  /*1110*/  DFMA R18, R16, -R2, 1 ;  /* 0x3ff000001012742b */ /* 0x000fc60000000802 */
[----:B------:R-:W-:-:S05]  /*1120*/  @!P2 DFMA R14, R14, 2, -R24 ;  /* 0x400000000e0ea82b */ /* 0x000fca0000000818 */
[----:B------:R-:W-:-:S05]  /*1130*/  DFMA R16, R16, R18, R16 ;  /* 0x000000121010722b */ /* 0x000fca0000000010 */
[----:B------:R-:W-:-:S03]  /*1140*/  @!P2 LOP3.LUT R22, R15, 0x7ff00000, RZ, 0xc0, !PT ;  /* 0x7ff000000f16a812 */ /* 0x000fc600078ec0ff */
[----:B------:R-:W-:Y:S02]  /*1150*/  DMUL R18, R16, R14 ;  /* 0x0000000e10127228 */ /* 0x000fe40000000000 */
[----:B------:R-:W-:-:S05]  /*1160*/  VIADD R26, R22, 0xffffffff ;  /* 0xffffffff161a7836 */ /* 0x000fca0000000000 */
[----:B------:R-:W-:Y:S01]  /*1170*/  ISETP.GT.U32.AND P0, PT, R26, 0x7feffffe, PT ;  /* 0x7feffffe1a00780c */ /* 0x000fe20003f04070 */
[----:B------:R-:W-:Y:S01]  /*1180*/  VIADD R26, R23, 0xffffffff ;  /* 0xffffffff171a7836 */ /* 0x000fe20000000000 */
[----:B------:R-:W-:-:S04]  /*1190*/  DFMA R24, R18, -R2, R14 ;  /* 0x800000021218722b */ /* 0x000fc8000000000e */
[----:B------:R-:W-:-:S04]  /*11a0*/  ISETP.GT.U32.OR P0, PT, R26, 0x7feffffe, P0 ;  /* 0x7feffffe1a00780c */ /* 0x000fc80000704470 */
[----:B------:R-:W-:-:S09]  /*11b0*/  DFMA R16, R16, R24, R18 ;  /* 0x000000181010722b */ /* 0x000fd20000000012 */
[----:B------:R-:W-:Y:S05]  /*11c0*/  @P0 BRA `(.L_x_17) ;  /* 0x00000000006c0947 */ /* 0x000fea0003800000 */
[----:B------:R-:W-:-:S04]  /*11d0*/  LOP3.LUT R9, R7, 0x7ff00000, RZ, 0xc0, !PT ;  /* 0x7ff0000007097812 */ /* 0x000fc800078ec0ff */
[CC--:B------:R-:W-:Y:S02]  /*11e0*/  VIADDMNMX R8, R20.reuse, -R9.reuse, 0xb9600000, !PT ;  /* 0xb960000014087446 */ /* 0x0c0fe40007800909 */
[----:B------:R-:W-:Y:S01]  /*11f0*/  ISETP.GE.U32.AND P0, PT, R20, R9, PT ;  /* 0x000000091400720c */ /* 0x000fe20003f06070 */
[----:B------:R-:W-:Y:S01]  /*1200*/  IMAD.MOV.U32 R20, RZ, RZ, RZ ;  /* 0x000000ffff147224 */ /* 0x000fe200078e00ff */
[----:B------:R-:W-:Y:S02]  /*1210*/  VIMNMX R8, PT, PT, R8, 0x46a00000, PT ;  /* 0x46a0000008087848 */ /* 0x000fe40003fe0100 */
[----:B------:R-:W-:-:S05]  /*1220*/  SEL R21, R21, 0x63400000, !P0 ;  /* 0x6340000015157807 */ /* 0x000fca0004000000 */
[----:B------:R-:W-:-:S04]  /*1230*/  IMAD.IADD R8, R8, 0x1, -R21 ;  /* 0x0000000108087824 */ /* 0x000fc800078e0a15 */
[----:B------:R-:W-:-:S06]  /*1240*/  VIADD R21, R8, 0x7fe00000 ;  /* 0x7fe0000008157836 */ /* 0x000fcc0000000000 */
[----:B------:R-:W-:-:S10]  /*1250*/  DMUL R18, R16, R20 ;  /* 0x0000001410127228 */ /* 0x000fd40000000000 */
[----:B------:R-:W-:-:S13]  /*1260*/  FSETP.GTU.AND P0, PT, |R19|, 1.469367938527859385e-39, PT ;  /* 0x001000001300780b */ /* 0x000fda0003f0c200 */
[----:B------:R-:W-:Y:S05]  /*1270*/  @P0 BRA `(.L_x_18) ;  /* 0x0000000000940947 */ /* 0x000fea0003800000 */
[----:B------:R-:W-:Y:S01]  /*1280*/  DFMA R2, R16, -R2, R14 ;  /* 0x800000021002722b */ /* 0x000fe2000000000e */
[----:B------:R-:W-:-:S09]  /*1290*/  IMAD.MOV.U32 R20, RZ, RZ, RZ ;  /* 0x000000ffff147224 */ /* 0x000fd200078e00ff */
[C---:B------:R-:W-:Y:S02]  /*12a0*/  FSETP.NEU.AND P0, PT, R3.reuse, RZ, PT ;  /* 0x000000ff0300720b */ /* 0x040fe40003f0d000 */
[----:B------:R-:W-:-:S04]  /*12b0*/  LOP3.LUT R7, R3, 0x80000000, R7, 0x48, !PT ;  /* 0x8000000003077812 */ /* 0x000fc800078e4807 */
[----:B------:R-:W-:-:S07]  /*12c0*/  LOP3.LUT R21, R7, R21, RZ, 0xfc, !PT ;  /* 0x0000001507157212 */ /* 0x000fce00078efcff */
[----:B------:R-:W-:Y:S05]  /*12d0*/  @!P0 BRA `(.L_x_18) ;  /* 0x00000000007c8947 */ /* 0x000fea0003800000 */
[----:B------:R-:W-:Y:S02]  /*12e0*/  IMAD.MOV R3, RZ, RZ, -R8 ;  /* 0x000000ffff037224 */ /* 0x000fe400078e0a08 */
[----:B------:R-:W-:-:S06]  /*12f0*/  IMAD.MOV.U32 R2, RZ, RZ, RZ ;  /* 0x000000ffff027224 */ /* 0x000fcc00078e00ff */
[----:B------:R-:W-:Y:S02]  /*1300*/  DFMA R2, R18, -R2, R16 ;  /* 0x800000021202722b */ /* 0x000fe40000000010 */
[----:B------:R-:W-:-:S04]  /*1310*/  DMUL.RP R16, R16, R20 ;  /* 0x0000001410107228 */ /* 0x000fc80000008000 */
[----:B------:R-:W-:-:S04]  /*1320*/  IADD3 R2, PT, PT, -R8, -0x43300000, RZ ;  /* 0xbcd0000008027810 */ /* 0x000fc80007ffe1ff */
[----:B------:R-:W-:Y:S02]  /*1330*/  FSETP.NEU.AND P0, PT, |R3|, R2, PT ;  /* 0x000000020300720b */ /* 0x000fe40003f0d200 */
[----:B------:R-:W-:Y:S02]  /*1340*/  LOP3.LUT R7, R17, R7, RZ, 0x3c, !PT ;  /* 0x0000000711077212 */ /* 0x000fe400078e3cff */
[----:B------:R-:W-:Y:S02]  /*1350*/  FSEL R18, R16, R18, !P0 ;  /* 0x0000001210127208 */ /* 0x000fe40004000000 */
[----:B------:R-:W-:Y:S01]  /*1360*/  FSEL R19, R7, R19, !P0 ;  /* 0x0000001307137208 */ /* 0x000fe20004000000 */
[----:B------:R-:W-:Y:S06]  /*1370*/  BRA `(.L_x_18) ;  /* 0x0000000000547947 */ /* 0x000fec0003800000 */
.L_x_17:
[----:B------:R-:W-:-:S14]  /*1380*/  DSETP.NAN.AND P0, PT, R8, R8, PT ;  /* 0x000000080800722a */ /* 0x000fdc0003f08000 */
[----:B------:R-:W-:Y:S05]  /*1390*/  @P0 BRA `(.L_x_19) ;  /* 0x0000000000440947 */ /* 0x000fea0003800000 */
[----:B------:R-:W-:-:S14]  /*13a0*/  DSETP.NAN.AND P0, PT, R6, R6, PT ;  /* 0x000000060600722a */ /* 0x000fdc0003f08000 */
[----:B------:R-:W-:Y:S05]  /*13b0*/  @P0 BRA `(.L_x_20) ;  /* 0x0000000000300947 */ /* 0x000fea0003800000 */
[----:B------:R-:W-:Y:S01]  /*13c0*/  ISETP.NE.AND P0, PT, R22, R23, PT ;  /* 0x000000171600720c */ /* 0x000fe20003f05270 */
[----:B------:R-:W-:Y:S02]  /*13d0*/  IMAD.MOV.U32 R18, RZ, RZ, 0x0 ;  /* 0x00000000ff127424 */ /* 0x000fe400078e00ff */
[----:B------:R-:W-:-:S10]  /*13e0*/  IMAD.MOV.U32 R19, RZ, RZ, -0x80000 ;  /* 0xfff80000ff137424 */ /* 0x000fd400078e00ff */
[----:B------:R-:W-:Y:S05]  /*13f0*/  @!P0 BRA `(.L_x_18) ;  /* 0x0000000000348947 */ /* 0x000fea0003800000 */
[----:B------:R-:W-:Y:S02]  /*1400*/  ISETP.NE.AND P0, PT, R22, 0x7ff00000, PT ;  /* 0x7ff000001600780c */ /* 0x000fe40003f05270 */
[----:B------:R-:W-:Y:S02]  /*1410*/  LOP3.LUT R19, R9, 0x80000000, R7, 0x48, !PT ;  /* 0x8000000009137812 */ /* 0x000fe400078e4807 */
[----:B------:R-:W-:-:S13]  /*1420*/  ISETP.EQ.OR P0, PT, R23, RZ, !P0 ;  /* 0x000000ff1700720c */ /* 0x000fda0004702670 */
[----:B------:R-:W-:Y:S01]  /*1430*/  @P0 LOP3.LUT R2, R19, 0x7ff00000, RZ, 0xfc, !PT ;  /* 0x7ff0000013020812 */ /* 0x000fe200078efcff */
[----:B------:R-:W-:Y:S02]  /*1440*/  @!P0 IMAD.MOV.U32 R18, RZ, RZ, RZ ;  /* 0x000000ffff128224 */ /* 0x000fe400078e00ff */
[----:B------:R-:W-:Y:S02]  /*1450*/  @P0 IMAD.MOV.U32 R18, RZ, RZ, RZ ;  /* 0x000000ffff120224 */ /* 0x000fe400078e00ff */
[----:B------:R-:W-:Y:S01]  /*1460*/  @P0 IMAD.MOV.U32 R19, RZ, RZ, R2 ;  /* 0x000000ffff130224 */ /* 0x000fe200078e0002 */
[----:B------:R-:W-:Y:S06]  /*1470*/  BRA `(.L_x_18) ;  /* 0x0000000000147947 */ /* 0x000fec0003800000 */
.L_x_20:
[----:B------:R-:W-:Y:S01]  /*1480*/  LOP3.LUT R19, R7, 0x80000, RZ, 0xfc, !PT ;  /* 0x0008000007137812 */ /* 0x000fe200078efcff */
[----:B------:R-:W-:Y:S01]  /*1490*/  IMAD.MOV.U32 R18, RZ, RZ, R6 ;  /* 0x000000ffff127224 */ /* 0x000fe200078e0006 */
[----:B------:R-:W-:Y:S06]  /*14a0*/  BRA `(.L_x_18) ;  /* 0x0000000000087947 */ /* 0x000fec0003800000 */
.L_x_19:
[----:B------:R-:W-:Y:S01]  /*14b0*/  LOP3.LUT R19, R9, 0x80000, RZ, 0xfc, !PT ;  /* 0x0008000009137812 */ /* 0x000fe200078efcff */
[----:B------:R-:W-:-:S07]  /*14c0*/  IMAD.MOV.U32 R18, RZ, RZ, R8 ;  /* 0x000000ffff127224 */ /* 0x000fce00078e0008 */
.L_x_18:
[----:B------:R-:W-:Y:S05]  /*14d0*/  BSYNC.RECONVERGENT B1 ;  /* 0x0000000000017941 */ /* 0x000fea0003800200 */
.L_x_16:
[----:B------:R-:W-:Y:S02]  /*14e0*/  IMAD.MOV.U32 R2, RZ, RZ, R0 ;  /* 0x000000ffff027224 */ /* 0x000fe400078e0000 */
[----:B------:R-:W-:-:S04]  /*14f0*/  IMAD.MOV.U32 R3, RZ, RZ, 0x0 ;  /* 0x00000000ff037424 */ /* 0x000fc800078e00ff */
[----:B------:R-:W-:Y:S05]  /*1500*/  RET.REL.NODEC R2 `(_Z16hellocuda_kernelPdS_S_y) ;  /* 0xffffffe802bc7950 */ /* 0x000fea0003c3ffff */
        .weak           $__internal_1_$__cuda_sm20_dsqrt_rn_f64_mediumpath_v1
        .type           $__internal_1_$__cuda_sm20_dsqrt_rn_f64_mediumpath_v1,@function
        .size           $__internal_1_$__cuda_sm20_dsqrt_rn_f64_mediumpath_v1,($_Z16hellocuda_kernelPdS_S_y$__internal_trig_reduction_slowpathd - $__internal_1_$__cuda_sm20_dsqrt_rn_f64_mediumpath_v1)
$__internal_1_$__cuda_sm20_dsqrt_rn_f64_mediumpath_v1:
[----:B------:R-:W-:Y:S01]  /*1510*/  ISETP.GE.U32.AND P0, PT, R11, -0x3400000, PT ;  /* 0xfcc000000b00780c */ /* 0x000fe20003f06070 */
[----:B------:R-:W-:Y:S01]  /*1520*/  BSSY.RECONVERGENT B1, `(.L_x_21) ;  /* 0x0000025000017945 */ /* 0x000fe20003800200 */
[----:B------:R-:W-:Y:S02]  /*1530*/  IMAD.MOV.U32 R7, RZ, RZ, R9 ;  /* 0x000000ffff077224 */ /* 0x000fe400078e0009 */
[----:B------:R-:W-:-:S09]  /*1540*/  IMAD.MOV.U32 R9, RZ, RZ, R15 ;  /* 0x000000ffff097224 */ /* 0x000fd200078e000f */
[----:B------:R-:W-:Y:S05]  /*1550*/  @!P0 BRA `(.L_x_22) ;  /* 0x0000000000208947 */ /* 0x000fea0003800000 */
[----:B------:R-:W-:-:S10]  /*1560*/  DFMA.RM R8, R18, R8, R16 ;  /* 0x000000081208722b */ /* 0x000fd40000004010 */
[----:B------:R-:W-:-:S05]  /*1570*/  IADD3 R16, P0, PT, R8, 0x1, RZ ;  /* 0x0000000108107810 */ /* 0x000fca0007f1e0ff */
[----:B------:R-:W-:-:S06]  /*1580*/  IMAD.X R17, RZ, RZ, R9, P0 ;  /* 0x000000ffff117224 */ /* 0x000fcc00000e0609 */
[----:B------:R-:W-:-:S08]  /*1590*/  DFMA.RP R6, -R8, R16, R6 ;  /* 0x000000100806722b */ /* 0x000fd00000008106 */
[----:B------:R-:W-:-:S06]  /*15a0*/  DSETP.GT.AND P0, PT, R6, RZ, PT ;  /* 0x000000ff0600722a */ /* 0x000fcc0003f04000 */
[----:B------:R-:W-:Y:S02]  /*15b0*/  FSEL R8, R16, R8, P0 ;  /* 0x0000000810087208 */ /* 0x000fe40000000000 */
[----:B------:R-:W-:Y:S01]  /*15c0*/  FSEL R9, R17, R9, P0 ;  /* 0x0000000911097208 */ /* 0x000fe20000000000 */
[----:B------:R-:W-:Y:S06]  /*15d0*/  BRA `(.L_x_23) ;  /* 0x0000000000647947 */ /* 0x000fec0003800000 */
.L_x_22:
[----:B------:R-:W-:-:S14]  /*15e0*/  DSETP.NE.AND P0, PT, R6, RZ, PT ;  /* 0x000000ff0600722a */ /* 0x000fdc0003f05000 */
[----:B------:R-:W-:Y:S05]  /*15f0*/  @!P0 BRA `(.L_x_24) ;  /* 0x0000000000588947 */ /* 0x000fea0003800000 */
[----:B------:R-:W-:-:S13]  /*1600*/  ISETP.GE.AND P0, PT, R7, RZ, PT ;  /* 0x000000ff0700720c */ /* 0x000fda0003f06270 */
[----:B------:R-:W-:Y:S02]  /*1610*/  @!P0 IMAD.MOV.U32 R8, RZ, RZ, 0x0 ;  /* 0x00000000ff088424 */ /* 0x000fe400078e00ff */
[----:B------:R-:W-:Y:S01]  /*1620*/  @!P0 IMAD.MOV.U32 R9, RZ, RZ, -0x80000 ;  /* 0xfff80000ff098424 */ /* 0x000fe200078e00ff */
[----:B------:R-:W-:Y:S06]  /*1630*/  @!P0 BRA `(.L_x_23) ;  /* 0x00000000004c8947 */ /* 0x000fec0003800000 */
[----:B------:R-:W-:-:S13]  /*1640*/  ISETP.GT.AND P0, PT, R7, 0x7fefffff, PT ;  /* 0x7fefffff0700780c */ /* 0x000fda0003f04270 */
[----:B------:R-:W-:Y:S05]  /*1650*/  @P0 BRA `(.L_x_24) ;  /* 0x0000000000400947 */ /* 0x000fea0003800000 */
[----:B------:R-:W-:Y:S01]  /*1660*/  DMUL R6, R6, 8.11296384146066816958e+31 ;  /* 0x4690000006067828 */ /* 0x000fe20000000000 */
[----:B------:R-:W-:Y:S02]  /*1670*/  IMAD.MOV.U32 R8, RZ, RZ, RZ ;  /* 0x000000ffff087224 */ /* 0x000fe400078e00ff */
[----:B------:R-:W-:Y:S02]  /*1680*/  IMAD.MOV.U32 R18, RZ, RZ, 0x0 ;  /* 0x00000000ff127424 */ /* 0x000fe400078e00ff */
[----:B------:R-:W-:Y:S01]  /*1690*/  IMAD.MOV.U32 R19, RZ, RZ, 0x3fd80000 ;  /* 0x3fd80000ff137424 */ /* 0x000fe200078e00ff */
[----:B------:R-:W0:Y:S02]  /*16a0*/  MUFU.RSQ64H R9, R7 ;  /* 0x0000000700097308 */ /* 0x000e240000001c00 */
[----:B0-----:R-:W-:-:S08]  /*16b0*/  DMUL R16, R8, R8 ;  /* 0x0000000808107228 */ /* 0x001fd00000000000 */
[----:B------:R-:W-:-:S08]  /*16c0*/  DFMA R16, R6, -R16, 1 ;  /* 0x3ff000000610742b */ /* 0x000fd00000000810 */
[----:B------:R-:W-:Y:S02]  /*16d0*/  DFMA R18, R16, R18, 0.5 ;  /* 0x3fe000001012742b */ /* 0x000fe40000000012 */
[----:B------:R-:W-:-:S08]  /*16e0*/  DMUL R16, R8, R16 ;  /* 0x0000001008107228 */ /* 0x000fd00000000000 */
[----:B------:R-:W-:-:S08]  /*16f0*/  DFMA R16, R18, R16, R8 ;  /* 0x000000101210722b */ /* 0x000fd00000000008 */
[----:B------:R-:W-:Y:S02]  /*1700*/  DMUL R8, R6, R16 ;  /* 0x0000001006087228 */ /* 0x000fe40000000000 */
[----:B------:R-:W-:-:S06]  /*1710*/  VIADD R17, R17, 0xfff00000 ;  /* 0xfff0000011117836 */ /* 0x000fcc0000000000 */
[----:B------:R-:W-:-:S08]  /*1720*/  DFMA R18, R8, -R8, R6 ;  /* 0x800000080812722b */ /* 0x000fd00000000006 */
[----:B------:R-:W-:-:S10]  /*1730*/  DFMA R8, R16, R18, R8 ;  /* 0x000000121008722b */ /* 0x000fd40000000008 */
[----:B------:R-:W-:Y:S01]  /*1740*/  VIADD R9, R9, 0xfcb00000 ;  /* 0xfcb0000009097836 */ /* 0x000fe20000000000 */
[----:B------:R-:W-:Y:S06]  /*1750*/  BRA `(.L_x_23) ;  /* 0x0000000000047947 */ /* 0x000fec0003800000 */
.L_x_24:
[----:B------:R-:W-:-:S11]  /*1760*/  DADD R8, R6, R6 ;  /* 0x0000000006087229 */ /* 0x000fd60000000006 */
.L_x_23:
[----:B------:R-:W-:Y:S05]  /*1770*/  BSYNC.RECONVERGENT B1 ;  /* 0x0000000000017941 */ /* 0x000fea0003800200 */
.L_x_21:
[----:B------:R-:W-:-:S04]  /*1780*/  IMAD.MOV.U32 R15, RZ, RZ, 0x0 ;  /* 0x00000000ff0f7424 */ /* 0x000fc800078e00ff */
[----:B------:R-:W-:Y:S05]  /*1790*/  RET.REL.NODEC R14 `(_Z16hellocuda_kernelPdS_S_y) ;  /* 0xffffffe80e187950 */ /* 0x000fea0003c3ffff */
        .type           $_Z16hellocuda_kernelPdS_S_y$__internal_trig_reduction_slowpathd,@function
        .size           $_Z16hellocuda_kernelPdS_S_y$__internal_trig_reduction_slowpathd,(.L_x_35 - $_Z16hellocuda_kernelPdS_S_y$__internal_trig_reduction_slowpathd)
$_Z16hellocuda_kernelPdS_S_y$__internal_trig_reduction_slowpathd:
[--C-:B------:R-:W-:Y:S01]  /*17a0*/  SHF.R.U32.HI R4, RZ, 0x14, R5.reuse ;  /* 0x00000014ff047819 */ /* 0x100fe20000011605 */
[----:B------:R-:W-:Y:S02]  /*17b0*/  IMAD.MOV.U32 R9, RZ, RZ, R5 ;  /* 0x000000ffff097224 */ /* 0x000fe400078e0005 */
[----:B------:R-:W-:Y:S01]  /*17c0*/  IMAD.MOV.U32 R6, RZ, RZ, RZ ;  /* 0x000000ffff067224 */ /* 0x000fe200078e00ff */
[----:B------:R-:W-:-:S04]  /*17d0*/  LOP3.LUT R7, R4, 0x7ff, RZ, 0xc0, !PT ;  /* 0x000007ff04077812 */ /* 0x000fc800078ec0ff */
[----:B------:R-:W-:-:S13]  /*17e0*/  ISETP.NE.AND P0, PT, R7, 0x7ff, PT ;  /* 0x000007ff0700780c */ /* 0x000fda0003f05270 */
[----:B------:R-:W-:Y:S05]  /*17f0*/  @!P0 BRA `(.L_x_25) ;  /* 0x0000000800488947 */ /* 0x000fea0003800000 */
[----:B------:R-:W-:Y:S01]  /*1800*/  VIADD R7, R7, 0xfffffc00 ;  /* 0xfffffc0007077836 */ /* 0x000fe20000000000 */
[----:B------:R-:W-:Y:S01]  /*1810*/  BSSY.RECONVERGENT B2, `(.L_x_26) ;  /* 0x000002f000027945 */ /* 0x000fe20003800200 */
[----:B------:R-:W-:-:S03]  /*1820*/  CS2R R18, SRZ ;  /* 0x0000000000127805 */ /* 0x000fc6000001ff00 */
[----:B------:R-:W-:Y:S02]  /*1830*/  SHF.R.U32.HI R6, RZ, 0x6, R7 ;  /* 0x00000006ff067819 */ /* 0x000fe40000011607 */
[----:B------:R-:W-:Y:S02]  /*1840*/  ISETP.GE.U32.AND P0, PT, R7, 0x80, PT ;  /* 0x000000800700780c */ /* 0x000fe40003f06070 */
[C---:B------:R-:W-:Y:S02]  /*1850*/  IADD3 R7, PT, PT, -R6.reuse, 0x13, RZ ;  /* 0x0000001306077810 */ /* 0x040fe40007ffe1ff */
[----:B------:R-:W-:Y:S02]  /*1860*/  IADD3 R25, PT, PT, -R6, 0xf, RZ ;  /* 0x0000000f06197810 */ /* 0x000fe40007ffe1ff */
[----:B------:R-:W-:-:S04]  /*1870*/  SEL R7, R7, 0x12, P0 ;  /* 0x0000001207077807 */ /* 0x000fc80000000000 */
[----:B------:R-:W-:-:S13]  /*1880*/  ISETP.GE.AND P0, PT, R25, R7, PT ;  /* 0x000000071900720c */ /* 0x000fda0003f06270 */
[----:B------:R-:W-:Y:S05]  /*1890*/  @P0 BRA `(.L_x_27) ;  /* 0x0000000000980947 */ /* 0x000fea0003800000 */
[----:B------:R-:W0:Y:S01]  /*18a0*/  LDC.64 R16, c[0x0][0x358] ;  /* 0x0000d600ff107b82 */ /* 0x000e220000000a00 */
[C---:B------:R-:W-:Y:S01]  /*18b0*/  SHF.L.U64.HI R20, R8.reuse, 0xb, R9 ;  /* 0x0000000b08147819 */ /* 0x040fe20000010209 */
[----:B------:R-:W-:Y:S01]  /*18c0*/  BSSY.RECONVERGENT B3, `(.L_x_28) ;  /* 0x0000022000037945 */ /* 0x000fe20003800200 */
[----:B------:R-:W-:Y:S01]  /*18d0*/  IMAD.SHL.U32 R9, R8, 0x800, RZ ;  /* 0x0000080008097824 */ /* 0x000fe200078e00ff */
[----:B------:R-:W-:Y:S01]  /*18e0*/  IADD3 R23, PT, PT, RZ, -R6, -R7 ;  /* 0x80000006ff177210 */ /* 0x000fe20007ffe807 */
[----:B------:R-:W-:Y:S01]  /*18f0*/  IMAD.MOV.U32 R22, RZ, RZ, RZ ;  /* 0x000000ffff167224 */ /* 0x000fe200078e00ff */
[----:B------:R-:W-:Y:S02]  /*1900*/  CS2R R18, SRZ ;  /* 0x0000000000127805 */ /* 0x000fe4000001ff00 */
[----:B------:R-:W-:-:S07]  /*1910*/  LOP3.LUT R8, R20, 0x80000000, RZ, 0xfc, !PT ;  /* 0x8000000014087812 */ /* 0x000fce00078efcff */
.L_x_29:
[----:B------:R-:W1:Y:S01]  /*1920*/  LDC.64 R20, c[0x4][RZ] ;  /* 0x01000000ff147b82 */ /* 0x000e620000000a00 */
[----:B0-----:R-:W-:Y:S02]  /*1930*/  R2UR UR6, R16 ;  /* 0x00000000100672ca */ /* 0x001fe400000e0000 */
[----:B------:R-:W-:Y:S01]  /*1940*/  R2UR UR7, R17 ;  /* 0x00000000110772ca */ /* 0x000fe200000e0000 */
[----:B-1----:R-:W-:-:S12]  /*1950*/  IMAD.WIDE R20, R25, 0x8, R20 ;  /* 0x0000000819147825 */ /* 0x002fd800078e0214 */
[----:B------:R-:W2:Y:S01]  /*1960*/  LDG.E.64.CONSTANT R20, desc[UR6][R20.64] ;  /* 0x0000000614147981 */ /* 0x000ea2000c1e9b00 */
[----:B------:R-:W-:Y:S02]  /*1970*/  VIADD R23, R23, 0x1 ;  /* 0x0000000117177836 */ /* 0x000fe40000000000 */
[----:B------:R-:W-:Y:S02]  /*1980*/  VIADD R25, R25, 0x1 ;  /* 0x0000000119197836 */ /* 0x000fe40000000000 */
[----:B--2---:R-:W-:-:S04]  /*1990*/  IMAD.WIDE.U32 R18, P2, R20, R9, R18 ;  /* 0x0000000914127225 */ /* 0x004fc80007840012 */
[----:B------:R-:W-:Y:S02]  /*19a0*/  IMAD R27, R20, R8, RZ ;  /* 0x00000008141b7224 */ /* 0x000fe400078e02ff */
[CC--:B------:R-:W-:Y:S02]  /*19b0*/  IMAD R24, R21.reuse, R9.reuse, RZ ;  /* 0x0000000915187224 */ /* 0x0c0fe400078e02ff */
[----:B------:R-:W-:Y:S01]  /*19c0*/  IMAD.HI.U32 R29, R21, R9, RZ ;  /* 0x00000009151d7227 */ /* 0x000fe200078e00ff */
[----:B------:R-:W-:-:S03]  /*19d0*/  IADD3 R19, P0, PT, R27, R19, RZ ;  /* 0x000000131b137210 */ /* 0x000fc60007f1e0ff */
[----:B------:R-:W-:Y:S01]  /*19e0*/  IMAD R27, R22, 0x8, R1 ;  /* 0x00000008161b7824 */ /* 0x000fe200078e0201 */
[----:B------:R-:W-:Y:S01]  /*19f0*/  IADD3 R19, P1, PT, R24, R19, RZ ;  /* 0x0000001318137210 */ /* 0x000fe20007f3e0ff */
[----:B------:R-:W-:-:S04]  /*1a00*/  IMAD.HI.U32 R24, R20, R8, RZ ;  /* 0x0000000814187227 */ /* 0x000fc800078e00ff */
[----:B------:R-:W-:Y:S01]  /*1a10*/  IMAD.X R24, RZ, RZ, R24, P2 ;  /* 0x000000ffff187224 */ /* 0x000fe200010e0618 */
[----:B------:R0:W-:Y:S01]  /*1a20*/  STL.64 [R27], R18 ;  /* 0x000000121b007387 */ /* 0x0001e20000100a00 */
[----:B------:R-:W-:-:S03]  /*1a30*/  IMAD.HI.U32 R20, R21, R8, RZ ;  /* 0x0000000815147227 */ /* 0x000fc600078e00ff */
[----:B------:R-:W-:Y:S01]  /*1a40*/  IADD3.X R24, P0, PT, R29, R24, RZ, P0, !PT ;  /* 0x000000181d187210 */ /* 0x000fe2000071e4ff */
[----:B------:R-:W-:Y:S02]  /*1a50*/  IMAD R21, R21, R8, RZ ;  /* 0x0000000815157224 */ /* 0x000fe400078e02ff */
[----:B------:R-:W-:Y:S02]  /*1a60*/  VIADD R22, R22, 0x1 ;  /* 0x0000000116167836 */ /* 0x000fe40000000000 */
[----:B------:R-:W-:Y:S01]  /*1a70*/  IMAD.X R20, RZ, RZ, R20, P0 ;  /* 0x000000ffff147224 */ /* 0x000fe200000e0614 */
[----:B------:R-:W-:Y:S02]  /*1a80*/  ISETP.NE.AND P0, PT, R23, -0xf, PT ;  /* 0xfffffff11700780c */ /* 0x000fe40003f05270 */
[----:B------:R-:W-:-:S05]  /*1a90*/  IADD3.X R24, P1, PT, R21, R24, RZ, P1, !PT ;  /* 0x0000001815187210 */ /* 0x000fca0000f3e4ff */
[----:B------:R-:W-:Y:S02]  /*1aa0*/  IMAD.X R21, RZ, RZ, R20, P1 ;  /* 0x000000ffff157224 */ /* 0x000fe400008e0614 */
[----:B0-----:R-:W-:Y:S02]  /*1ab0*/  IMAD.MOV.U32 R18, RZ, RZ, R24 ;  /* 0x000000ffff127224 */ /* 0x001fe400078e0018 */
[----:B------:R-:W-:Y:S02]  /*1ac0*/  IMAD.MOV.U32 R19, RZ, RZ, R21 ;  /* 0x000000ffff137224 */ /* 0x000fe400078e0015 */
[----:B------:R-:W-:Y:S05]  /*1ad0*/  @P0 BRA `(.L_x_29) ;  /* 0xfffffffc00900947 */ /* 0x000fea000383ffff */
[----:B------:R-:W-:Y:S05]  /*1ae0*/  BSYNC.RECONVERGENT B3 ;  /* 0x0000000000037941 */ /* 0x000fea0003800200 */
.L_x_28:
[----:B------:R-:W-:-:S07]  /*1af0*/  IMAD.MOV.U32 R25, RZ, RZ, R7 ;  /* 0x000000ffff197224 */ /* 0x000fce00078e0007 */
.L_x_27:
[----:B------:R-:W-:Y:S05]  /*1b00*/  BSYNC.RECONVERGENT B2 ;  /* 0x0000000000027941 */ /* 0x000fea0003800200 */
.L_x_26:
[----:B------:R-:W-:Y:S01]  /*1b10*/  LOP3.LUT P0, R29, R4, 0x3f, RZ, 0xc0, !PT ;  /* 0x0000003f041d7812 */ /* 0x000fe2000780c0ff */
[----:B------:R-:W-:-:S04]  /*1b20*/  IMAD.IADD R6, R6, 0x1, R25 ;  /* 0x0000000106067824 */ /* 0x000fc800078e0219 */
[----:B------:R-:W-:-:S05]  /*1b30*/  IMAD.U32 R16, R6, 0x8, R1 ;  /* 0x0000000806107824 */ /* 0x000fca00078e0001 */
[----:B------:R0:W-:Y:S04]  /*1b40*/  STL.64 [R16+-0x78], R18 ;  /* 0xffff881210007387 */ /* 0x0001e80000100a00 */
[----:B------:R-:W2:Y:S04]  /*1b50*/  @P0 LDL.64 R20, [R1+0x8] ;  /* 0x0000080001140983 */ /* 0x000ea80000100a00 */
[----:B------:R-:W3:Y:S04]  /*1b60*/  LDL.64 R8, [R1+0x10] ;  /* 0x0000100001087983 */ /* 0x000ee80000100a00 */
[----:B------:R-:W4:Y:S01]  /*1b70*/  LDL.64 R6, [R1+0x18] ;  /* 0x0000180001067983 */ /* 0x000f220000100a00 */
[----:B------:R-:W-:Y:S01]  /*1b80*/  @P0 LOP3.LUT R4, R29, 0x3f, RZ, 0x3c, !PT ;  /* 0x0000003f1d040812 */ /* 0x000fe200078e3cff */
[----:B------:R-:W-:Y:S01]  /*1b90*/  BSSY.RECONVERGENT B2, `(.L_x_30) ;  /* 0x0000034000027945 */ /* 0x000fe20003800200 */
[----:B--2---:R-:W-:-:S02]  /*1ba0*/  @P0 SHF.R.U64 R17, R20, 0x1, R21 ;  /* 0x0000000114110819 */ /* 0x004fc40000001215 */
[----:B------:R-:W-:Y:S02]  /*1bb0*/  @P0 SHF.R.U32.HI R21, RZ, 0x1, R21 ;  /* 0x00000001ff150819 */ /* 0x000fe40000011615 */
[CC--:B---3--:R-:W-:Y:S02]  /*1bc0*/  @P0 SHF.L.U32 R23, R8.reuse, R29.reuse, RZ ;  /* 0x0000001d08170219 */ /* 0x0c8fe400000006ff */
[----:B0-----:R-:W-:Y:S02]  /*1bd0*/  @P0 SHF.R.U64 R16, R17, R4, R21 ;  /* 0x0000000411100219 */ /* 0x001fe40000001215 */
[--C-:B------:R-:W-:Y:S02]  /*1be0*/  @P0 SHF.R.U32.HI R27, RZ, 0x1, R9.reuse ;  /* 0x00000001ff1b0819 */ /* 0x100fe40000011609 */
[C-C-:B------:R-:W-:Y:S02]  /*1bf0*/  @P0 SHF.R.U64 R25, R8.reuse, 0x1, R9.reuse ;  /* 0x0000000108190819 */ /* 0x140fe40000001209 */
[----:B------:R-:W-:-:S02]  /*1c00*/  @P0 SHF.L.U64.HI R20, R8, R29, R9 ;  /* 0x0000001d08140219 */ /* 0x000fc40000010209 */
[----:B------:R-:W-:Y:S02]  /*1c10*/  @P0 SHF.R.U32.HI R17, RZ, R4, R21 ;  /* 0x00000004ff110219 */ /* 0x000fe40000011615 */
[----:B------:R-:W-:Y:S02]  /*1c20*/  @P0 LOP3.LUT R8, R23, R16, RZ, 0xfc, !PT ;  /* 0x0000001017080212 */ /* 0x000fe400078efcff */
[----:B----4-:R-:W-:Y:S02]  /*1c30*/  @P0 SHF.L.U32 R18, R6, R29, RZ ;  /* 0x0000001d06120219 */ /* 0x010fe400000006ff */
[----:B------:R-:W-:Y:S01]  /*1c40*/  @P0 SHF.R.U64 R25, R25, R4, R27 ;  /* 0x0000000419190219 */ /* 0x000fe2000000121b */
[----:B------:R-:W-:Y:S01]  /*1c50*/  IMAD.SHL.U32 R16, R8, 0x4, RZ ;  /* 0x0000000408107824 */ /* 0x000fe200078e00ff */
[----:B------:R-:W-:Y:S02]  /*1c60*/  @P0 LOP3.LUT R9, R20, R17, RZ, 0xfc, !PT ;  /* 0x0000001114090212 */ /* 0x000fe400078efcff */
[----:B------:R-:W-:-:S02]  /*1c70*/  @P0 SHF.L.U64.HI R29, R6, R29, R7 ;  /* 0x0000001d061d0219 */ /* 0x000fc40000010207 */
[----:B------:R-:W-:Y:S02]  /*1c80*/  @P0 SHF.R.U32.HI R4, RZ, R4, R27 ;  /* 0x00000004ff040219 */ /* 0x000fe4000001161b */
[----:B------:R-:W-:Y:S02]  /*1c90*/  @P0 LOP3.LUT R6, R18, R25, RZ, 0xfc, !PT ;  /* 0x0000001912060212 */ /* 0x000fe400078efcff */
[----:B------:R-:W-:Y:S02]  /*1ca0*/  SHF.L.U64.HI R17, R8, 0x2, R9 ;  /* 0x0000000208117819 */ /* 0x000fe40000010209 */
[----:B------:R-:W-:Y:S02]  /*1cb0*/  @P0 LOP3.LUT R7, R29, R4, RZ, 0xfc, !PT ;  /* 0x000000041d070212 */ /* 0x000fe400078efcff */
[----:B------:R-:W-:Y:S02]  /*1cc0*/  SHF.L.W.U32.HI R9, R9, 0x2, R6 ;  /* 0x0000000209097819 */ /* 0x000fe40000010e06 */
[----:B------:R-:W-:-:S02]  /*1cd0*/  IADD3 RZ, P0, PT, RZ, -R16, RZ ;  /* 0x80000010ffff7210 */ /* 0x000fc40007f1e0ff */
[----:B------:R-:W-:Y:S02]  /*1ce0*/  LOP3.LUT R4, RZ, R17, RZ, 0x33, !PT ;  /* 0x00000011ff047212 */ /* 0x000fe400078e33ff */
[----:B------:R-:W-:Y:S02]  /*1cf0*/  SHF.L.W.U32.HI R6, R6, 0x2, R7 ;  /* 0x0000000206067819 */ /* 0x000fe40000010e07 */
[----:B------:R-:W-:Y:S02]  /*1d00*/  LOP3.LUT R8, RZ, R9, RZ, 0x33, !PT ;  /* 0x00000009ff087212 */ /* 0x000fe400078e33ff */
[----:B------:R-:W-:Y:S02]  /*1d10*/  IADD3.X R18, P0, PT, RZ, R4, RZ, P0, !PT ;  /* 0x00000004ff127210 */ /* 0x000fe4000071e4ff */
[----:B------:R-:W-:Y:S02]  /*1d20*/  LOP3.LUT R4, RZ, R6, RZ, 0x33, !PT ;  /* 0x00000006ff047212 */ /* 0x000fe400078e33ff */
[----:B------:R-:W-:-:S02]  /*1d30*/  IADD3.X R8, P1, PT, RZ, R8, RZ, P0, !PT ;  /* 0x00000008ff087210 */ /* 0x000fc4000073e4ff */
[----:B------:R-:W-:-:S03]  /*1d40*/  ISETP.GT.U32.AND P2, PT, R9, -0x1, PT ;  /* 0xffffffff0900780c */ /* 0x000fc60003f44070 */
[----:B------:R-:W-:Y:S01]  /*1d50*/  IMAD.X R19, RZ, RZ, R4, P1 ;  /* 0x000000ffff137224 */ /* 0x000fe200008e0604 */
[----:B------:R-:W-:-:S04]  /*1d60*/  ISETP.GT.AND.EX P0, PT, R6, -0x1, PT, P2 ;  /* 0xffffffff0600780c */ /* 0x000fc80003f04320 */
[----:B------:R-:W-:Y:S02]  /*1d70*/  SEL R4, R6, R19, P0 ;  /* 0x0000001306047207 */ /* 0x000fe40000000000 */
[----:B------:R-:W-:Y:S02]  /*1d80*/  SEL R9, R9, R8, P0 ;  /* 0x0000000809097207 */ /* 0x000fe40000000000 */
[----:B------:R-:W-:Y:S02]  /*1d90*/  ISETP.NE.U32.AND P1, PT, R4, RZ, PT ;  /* 0x000000ff0400720c */ /* 0x000fe40003f25070 */
[----:B------:R-:W-:Y:S02]  /*1da0*/  SEL R17, R17, R18, P0 ;  /* 0x0000001211117207 */ /* 0x000fe40000000000 */
[----:B------:R-:W-:Y:S01]  /*1db0*/  SEL R19, R9, R4, !P1 ;  /* 0x0000000409137207 */ /* 0x000fe20004800000 */
[----:B------:R-:W-:-:S05]  /*1dc0*/  @!P0 IMAD.MOV R16, RZ, RZ, -R16 ;  /* 0x000000ffff108224 */ /* 0x000fca00078e0a10 */
[----:B------:R-:W0:Y:S02]  /*1dd0*/  FLO.U32 R19, R19 ;  /* 0x0000001300137300 */ /* 0x000e2400000e0000 */
[C---:B0-----:R-:W-:Y:S02]  /*1de0*/  IADD3 R20, PT, PT, -R19.reuse, 0x1f, RZ ;  /* 0x0000001f13147810 */ /* 0x041fe40007ffe1ff */
[----:B------:R-:W-:-:S03]  /*1df0*/  IADD3 R8, PT, PT, -R19, 0x3f, RZ ;  /* 0x0000003f13087810 */ /* 0x000fc60007ffe1ff */
[----:B------:R-:W-:-:S05]  /*1e00*/  @P1 IMAD.MOV R8, RZ, RZ, R20 ;  /* 0x000000ffff081224 */ /* 0x000fca00078e0214 */
[----:B------:R-:W-:-:S13]  /*1e10*/  ISETP.NE.AND P1, PT, R8, RZ, PT ;  /* 0x000000ff0800720c */ /* 0x000fda0003f25270 */
[----:B------:R-:W-:Y:S05]  /*1e20*/  @!P1 BRA `(.L_x_31) ;  /* 0x0000000000289947 */ /* 0x000fea0003800000 */
[--C-:B------:R-:W-:Y:S02]  /*1e30*/  SHF.R.U64 R18, R16, 0x1, R17.reuse ;  /* 0x0000000110127819 */ /* 0x100fe40000001211 */
[C---:B------:R-:W-:Y:S02]  /*1e40*/  LOP3.LUT R16, R8.reuse, 0x3f, RZ, 0xc0, !PT ;  /* 0x0000003f08107812 */ /* 0x040fe400078ec0ff */
[----:B------:R-:W-:Y:S02]  /*1e50*/  SHF.R.U32.HI R20, RZ, 0x1, R17 ;  /* 0x00000001ff147819 */ /* 0x000fe40000011611 */
[----:B------:R-:W-:Y:S02]  /*1e60*/  LOP3.LUT R17, R8, 0x3f, RZ, 0xc, !PT ;  /* 0x0000003f08117812 */ /* 0x000fe400078e0cff */
[CC--:B------:R-:W-:Y:S02]  /*1e70*/  SHF.L.U64.HI R19, R9.reuse, R16.reuse, R4 ;  /* 0x0000001009137219 */ /* 0x0c0fe40000010204 */
[----:B------:R-:W-:-:S02]  /*1e80*/  SHF.L.U32 R16, R9, R16, RZ ;  /* 0x0000001009107219 */ /* 0x000fc400000006ff */
[-CC-:B------:R-:W-:Y:S02]  /*1e90*/  SHF.R.U64 R9, R18, R17.reuse, R20.reuse ;  /* 0x0000001112097219 */ /* 0x180fe40000001214 */
[----:B------:R-:W-:Y:S02]  /*1ea0*/  SHF.R.U32.HI R4, RZ, R17, R20 ;  /* 0x00000011ff047219 */ /* 0x000fe40000011614 */
[----:B------:R-:W-:Y:S02]  /*1eb0*/  LOP3.LUT R9, R16, R9, RZ, 0xfc, !PT ;  /* 0x0000000910097212 */ /* 0x000fe400078efcff */
[----:B------:R-:W-:-:S07]  /*1ec0*/  LOP3.LUT R4, R19, R4, RZ, 0xfc, !PT ;  /* 0x0000000413047212 */ /* 0x000fce00078efcff */
.L_x_31:
[----:B------:R-:W-:Y:S05]  /*1ed0*/  BSYNC.RECONVERGENT B2 ;  /* 0x0000000000027941 */ /* 0x000fea0003800200 */
.L_x_30:
[----:B------:R-:W-:Y:S01]  /*1ee0*/  IMAD.WIDE.U32 R18, R9, 0x2168c235, RZ ;  /* 0x2168c23509127825 */ /* 0x000fe200078e00ff */
[----:B------:R-:W-:-:S03]  /*1ef0*/  SHF.R.U32.HI R7, RZ, 0x1e, R7 ;  /* 0x0000001eff077819 */ /* 0x000fc60000011607 */
[----:B------:R-:W-:Y:S01]  /*1f00*/  IMAD.MOV.U32 R16, RZ, RZ, R19 ;  /* 0x000000ffff107224 */ /* 0x000fe200078e0013 */
[----:B------:R-:W-:Y:S01]  /*1f10*/  IADD3 RZ, P1, PT, R18, R18, RZ ;  /* 0x0000001212ff7210 */ /* 0x000fe20007f3e0ff */
[----:B------:R-:W-:Y:S01]  /*1f20*/  IMAD.MOV.U32 R17, RZ, RZ, RZ ;  /* 0x000000ffff117224 */ /* 0x000fe200078e00ff */
[----:B------:R-:W-:Y:S01]  /*1f30*/  LEA.HI R6, R6, R7, RZ, 0x1 ;  /* 0x0000000706067211 */ /* 0x000fe200078f08ff */
[----:B------:R-:W-:Y:S02]  /*1f40*/  IMAD R19, R4, -0x36f0255e, RZ ;  /* 0xc90fdaa204137824 */ /* 0x000fe400078e02ff */
[----:B------:R-:W-:-:S04]  /*1f50*/  IMAD.WIDE.U32 R16, R9, -0x36f0255e, R16 ;  /* 0xc90fdaa209107825 */ /* 0x000fc800078e0010 */
[----:B------:R-:W-:-:S04]  /*1f60*/  IMAD.HI.U32 R9, R4, -0x36f0255e, RZ ;  /* 0xc90fdaa204097827 */ /* 0x000fc800078e00ff */
[----:B------:R-:W-:-:S04]  /*1f70*/  IMAD.WIDE.U32 R16, P2, R4, 0x2168c235, R16 ;  /* 0x2168c23504107825 */ /* 0x000fc80007840010 */
[----:B------:R-:W-:Y:S01]  /*1f80*/  IMAD.X R4, RZ, RZ, R9, P2 ;  /* 0x000000ffff047224 */ /* 0x000fe200010e0609 */
[----:B------:R-:W-:Y:S02]  /*1f90*/  IADD3 R9, P2, PT, R19, R17, RZ ;  /* 0x0000001113097210 */ /* 0x000fe40007f5e0ff */
[----:B------:R-:W-:Y:S02]  /*1fa0*/  IADD3.X RZ, P1, PT, R16, R16, RZ, P1, !PT ;  /* 0x0000001010ff7210 */ /* 0x000fe40000f3e4ff */
[C---:B------:R-:W-:Y:S01]  /*1fb0*/  ISETP.GT.U32.AND P3, PT, R9.reuse, RZ, PT ;  /* 0x000000ff0900720c */ /* 0x040fe20003f64070 */
[----:B------:R-:W-:Y:S01]  /*1fc0*/  IMAD.X R4, RZ, RZ, R4, P2 ;  /* 0x000000ffff047224 */ /* 0x000fe200010e0604 */
[----:B------:R-:W-:-:S04]  /*1fd0*/  IADD3.X R16, P2, PT, R9, R9, RZ, P1, !PT ;  /* 0x0000000909107210 */ /* 0x000fc80000f5e4ff */
[C---:B------:R-:W-:Y:S01]  /*1fe0*/  ISETP.GT.AND.EX P1, PT, R4.reuse, RZ, PT, P3 ;  /* 0x000000ff0400720c */ /* 0x040fe20003f24330 */
[----:B------:R-:W-:-:S03]  /*1ff0*/  IMAD.X R17, R4, 0x1, R4, P2 ;  /* 0x0000000104117824 */ /* 0x000fc600010e0604 */
[----:B------:R-:W-:Y:S02]  /*2000*/  SEL R9, R16, R9, P1 ;  /* 0x0000000910097207 */ /* 0x000fe40000800000 */
[----:B------:R-:W-:Y:S02]  /*2010*/  SEL R16, R17, R4, P1 ;  /* 0x0000000411107207 */ /* 0x000fe40000800000 */
[----:B------:R-:W-:Y:S02]  /*2020*/  IADD3 R9, P2, PT, R9, 0x1, RZ ;  /* 0x0000000109097810 */ /* 0x000fe40007f5e0ff */
[----:B------:R-:W-:Y:S02]  /*2030*/  SEL R17, RZ, 0xffffffff, !P1 ;  /* 0xffffffffff117807 */ /* 0x000fe40004800000 */
[----:B------:R-:W-:Y:S01]  /*2040*/  LOP3.LUT P1, R4, R5, 0x80000000, RZ, 0xc0, !PT ;  /* 0x8000000005047812 */ /* 0x000fe2000782c0ff */
[----:B------:R-:W-:Y:S02]  /*2050*/  IMAD.X R16, RZ, RZ, R16, P2 ;  /* 0x000000ffff107224 */ /* 0x000fe400010e0610 */
[----:B------:R-:W-:Y:S01]  /*2060*/  IMAD.IADD R5, R17, 0x1, -R8 ;  /* 0x0000000111057824 */ /* 0x000fe200078e0a08 */
[----:B------:R-:W-:-:S02]  /*2070*/  @!P0 LOP3.LUT R4, R4, 0x80000000, RZ, 0x3c, !PT ;  /* 0x8000000004048812 */ /* 0x000fc400078e3cff */
[----:B------:R-:W-:Y:S01]  /*2080*/  SHF.R.U64 R9, R9, 0xa, R16 ;  /* 0x0000000a09097819 */ /* 0x000fe20000001210 */
[----:B------:R-:W-:-:S03]  /*2090*/  IMAD.SHL.U32 R5, R5, 0x100000, RZ ;  /* 0x0010000005057824 */ /* 0x000fc600078e00ff */
[----:B------:R-:W-:-:S03]  /*20a0*/  IADD3 R9, P2, PT, R9, 0x1, RZ ;  /* 0x0000000109097810 */ /* 0x000fc60007f5e0ff */
[----:B------:R-:W-:Y:S01]  /*20b0*/  @P1 IMAD.MOV R6, RZ, RZ, -R6 ;  /* 0x000000ffff061224 */ /* 0x000fe200078e0a06 */
[----:B------:R-:W-:-:S04]  /*20c0*/  LEA.HI.X R16, R16, RZ, RZ, 0x16, P2 ;  /* 0x000000ff10107211 */ /* 0x000fc800010fb4ff */
[--C-:B------:R-:W-:Y:S02]  /*20d0*/  SHF.R.U64 R8, R9, 0x1, R16.reuse ;  /* 0x0000000109087819 */ /* 0x100fe40000001210 */
[----:B------:R-:W-:Y:S02]  /*20e0*/  SHF.R.U32.HI R16, RZ, 0x1, R16 ;  /* 0x00000001ff107819 */ /* 0x000fe40000011610 */
[----:B------:R-:W-:-:S04]  /*20f0*/  IADD3 R8, P2, P3, RZ, RZ, R8 ;  /* 0x000000ffff087210 */ /* 0x000fc80007b5e008 */
[----:B------:R-:W-:-:S04]  /*2100*/  IADD3.X R5, PT, PT, R5, 0x3fe00000, R16, P2, P3 ;  /* 0x3fe0000005057810 */ /* 0x000fc800017e6410 */
[----:B------:R-:W-:-:S07]  /*2110*/  LOP3.LUT R9, R5, R4, RZ, 0xfc, !PT ;  /* 0x0000000405097212 */ /* 0x000fce00078efcff */
.L_x_25:
[----:B------:R-:W-:Y:S02]  /*2120*/  IMAD.MOV.U32 R4, RZ, RZ, R0 ;  /* 0x000000ffff047224 */ /* 0x000fe400078e0000 */
[----:B------:R-:W-:-:S04]  /*2130*/  IMAD.MOV.U32 R5, RZ, RZ, 0x0 ;  /* 0x00000000ff057424 */ /* 0x000fc800078e00ff */
[----:B------:R-:W-:Y:S05]  /*2140*/  RET.REL.NODEC R4 `(_Z16hellocuda_kernelPdS_S_y) ;  /* 0xffffffdc04ac7950 */ /* 0x000fea0003c3ffff */
.L_x_32:
[----:B------:R-:W-:-:S00]  /*2150*/  BRA `(.L_x_32) ;  /* 0xfffffffc00fc7947 */ /* 0x000fc0000383ffff */
[----:B------:R-:W-:-:S00]  /*2160*/  NOP ;  /* 0x0000000000007918 */ /* 0x000fc00000000000 */
        /* <DEDUP_REMOVED lines=9> */
.L_x_35:


//--------------------- .nv.global.init           --------------------------
	.section	.nv.global.init,"aw",@progbits
	.align	16
.nv.global.init:
	.type		__cudart_sin_cos_coeffs,@object
	.size		__cudart_sin_cos_coeffs,(__cudart_i2opi_d - __cudart_sin_cos_coeffs)
__cudart_sin_cos_coeffs:
        /*0000*/ 	.byte	0x46, 0xd2, 0xb0, 0x2c, 0xf1, 0xe5, 0x5a, 0xbe, 0x92, 0xe3, 0xac, 0x69, 0xe3, 0x1d, 0xc7, 0x3e
        /*0010*/ 	.byte	0xa1, 0x62, 0xdb, 0x19, 0xa0, 0x01, 0x2a, 0xbf, 0x18, 0x08, 0x11, 0x11, 0x11, 0x11, 0x81, 0x3f
        /*0020*/ 	.byte	0x54, 0x55, 0x55, 0x55, 0x55, 0x55, 0xc5, 0xbf, 0x00, 0x00, 0x00, 0x00, 0x00, 0x00, 0x00, 0x00
        /*0030*/ 	.byte	0x00, 0x00, 0x00, 0x00, 0x00, 0x00, 0x00, 0x00, 0x64, 0x81, 0xfd, 0x20, 0x83, 0xff, 0xa8, 0xbd
        /*0040*/ 	.byte	0x28, 0x85, 0xef, 0xc1, 0xa7, 0xee, 0x21, 0x3e, 0xd9, 0xe6, 0x06, 0x8e, 0x4f, 0x7e, 0x92, 0xbe
        /*0050*/ 	.byte	0xe9, 0xbc, 0xdd, 0x19, 0xa0, 0x01, 0xfa, 0x3e, 0x47, 0x5d, 0xc1, 0x16, 0x6c, 0xc1, 0x56, 0xbf
        /*0060*/ 	.byte	0x51, 0x55, 0x55, 0x55, 0x55, 0x55, 0xa5, 0x3f, 0x00, 0x00, 0x00, 0x00, 0x00, 0x00, 0xe0, 0xbf
        /*0070*/ 	.byte	0x00, 0x00, 0x00, 0x00, 0x00, 0x00, 0xf0, 0x3f, 0x00, 0x00, 0x00, 0x00, 0x00, 0x00, 0x00, 0x00
	.type		__cudart_i2opi_d,@object
	.size		__cudart_i2opi_d,(.L_0 - __cudart_i2opi_d)
__cudart_i2opi_d:
        /* <DEDUP_REMOVED lines=9> */
.L_0:


//--------------------- .nv.shared.reserved.0     --------------------------
	.section	.nv.shared.reserved.0,"aw",@nobits
	.weak		__nv_reservedSMEM_offset_0_alias
	.size		__nv_reservedSMEM_offset_0_alias, 0, 64
	.other		__nv_reservedSMEM_offset_0_alias,@"STO_CUDA_RESERVED_SHARED STV_DEFAULT"
__nv_reservedSMEM_offset_0_alias:
	.zero		0
	.zero		64


//--------------------- .nv.constant0._Z16hellocuda_kernelPdS_S_y --------------------------
	.section	.nv.constant0._Z16hellocuda_kernelPdS_S_y,"a",@progbits
	.sectionflags	@""
	.align	4
.nv.constant0._Z16hellocuda_kernelPdS_S_y:
	.zero		928


//--------------------- SYMBOLS --------------------------

	.type		.nv.reservedSmem.offset0,@object
	.size		.nv.reservedSmem.offset0,0x4
